//
// Generated by NVIDIA NVVM Compiler
//
// Compiler Build ID: CL-36424714
// Cuda compilation tools, release 13.0, V13.0.88
// Based on NVVM 20.0.0
//

.version 9.0
.target sm_100
.address_size 64

	// .globl	_Z13max_id_kernelPKiiPii
.global .align 4 .b8 precalc_xorwow_matrix[102400];
.global .align 4 .b8 precalc_xorwow_offset_matrix[102400];
.global .align 4 .b8 mrg32k3aM1[2304];
.global .align 4 .b8 mrg32k3aM2[2304];
.global .align 4 .b8 mrg32k3aM1SubSeq[2016];
.global .align 4 .b8 mrg32k3aM2SubSeq[2016];
.global .align 4 .b8 mrg32k3aM1Seq[2304];
.global .align 4 .b8 mrg32k3aM2Seq[2304];
.const .align 8 .b8 __cr_lgamma_table[72];
.global .align 4 .b8 blk_vals[15628];
.global .align 4 .b8 blk_idxs[15628];
.global .align 4 .u32 blk_num;
// _ZZ13max_id_kernelPKiiPiiE4vals has been demoted
// _ZZ13max_id_kernelPKiiPiiE4idxs has been demoted
// _ZZ13max_id_kernelPKiiPiiE10last_block has been demoted

.visible .entry _Z13max_id_kernelPKiiPii(
	.param .u64 .ptr .align 1 _Z13max_id_kernelPKiiPii_param_0,
	.param .u32 _Z13max_id_kernelPKiiPii_param_1,
	.param .u64 .ptr .align 1 _Z13max_id_kernelPKiiPii_param_2,
	.param .u32 _Z13max_id_kernelPKiiPii_param_3
)
{
	.reg .pred 	%p<97>;
	.reg .b32 	%r<812>;
	.reg .b64 	%rd<59>;
	// demoted variable
	.shared .align 4 .b8 _ZZ13max_id_kernelPKiiPiiE4vals[1024];
	// demoted variable
	.shared .align 4 .b8 _ZZ13max_id_kernelPKiiPiiE4idxs[1024];
	// demoted variable
	.shared .align 4 .u32 _ZZ13max_id_kernelPKiiPiiE10last_block;
	ld.param.u64 	%rd11, [_Z13max_id_kernelPKiiPii_param_0];
	ld.param.u32 	%r287, [_Z13max_id_kernelPKiiPii_param_1];
	ld.param.u64 	%rd12, [_Z13max_id_kernelPKiiPii_param_2];
	ld.param.u32 	%r289, [_Z13max_id_kernelPKiiPii_param_3];
	mov.u32 	%r1, %tid.x;
	mov.u32 	%r2, %ntid.x;
	mov.u32 	%r3, %ctaid.x;
	mad.lo.s32 	%r618, %r2, %r3, %r1;
	mov.b32 	%r290, 0;
	st.volatile.shared.u32 	[_ZZ13max_id_kernelPKiiPiiE10last_block], %r290;
	xor.b32  	%r291, %r289, -1429050551;
	mul.lo.s32 	%r292, %r291, 1099087573;
	setp.gt.s32 	%p1, %r289, -1;
	selp.b32 	%r293, -644748465, -1947113066, %p1;
	add.s32 	%r294, %r293, %r292;
	add.s32 	%r781, %r294, 6615241;
	add.s32 	%r780, %r292, 123456789;
	xor.b32  	%r621, %r292, 362436069;
	add.s32 	%r622, %r293, 521288629;
	xor.b32  	%r623, %r293, 88675123;
	add.s32 	%r624, %r292, 5783321;
	setp.ge.s32 	%p2, %r618, %r287;
	mov.b32 	%r617, -1;
	mov.u32 	%r632, %r617;
	@%p2 bra 	$L__BB0_6;
	mov.u32 	%r296, %nctaid.x;
	mul.lo.s32 	%r11, %r2, %r296;
	cvta.to.global.u64 	%rd1, %rd11;
	mov.b32 	%r632, -1;
	mov.u32 	%r617, %r632;
$L__BB0_2:
	mov.u32 	%r20, %r624;
	mov.u32 	%r19, %r623;
	mov.u32 	%r18, %r622;
	mov.u32 	%r17, %r621;
	mov.u32 	%r13, %r617;
	mov.u32 	%r12, %r632;
	mul.wide.s32 	%rd13, %r618, 4;
	add.s64 	%rd14, %rd1, %rd13;
	ld.global.u32 	%r617, [%rd14];
	setp.gt.s32 	%p3, %r617, %r13;
	mov.u32 	%r632, %r618;
	@%p3 bra 	$L__BB0_5;
	setp.ne.s32 	%p4, %r617, %r13;
	mov.u32 	%r617, %r13;
	mov.u32 	%r632, %r12;
	@%p4 bra 	$L__BB0_5;
	shr.u32 	%r297, %r780, 2;
	xor.b32  	%r298, %r297, %r780;
	shl.b32 	%r299, %r20, 4;
	shl.b32 	%r300, %r298, 1;
	xor.b32  	%r301, %r299, %r300;
	xor.b32  	%r302, %r301, %r20;
	xor.b32  	%r624, %r302, %r298;
	add.s32 	%r781, %r781, 362437;
	add.s32 	%r303, %r624, %r781;
	and.b32  	%r304, %r303, 1;
	setp.eq.b32 	%p5, %r304, 1;
	selp.b32 	%r632, %r12, %r618, %p5;
	mov.u32 	%r623, %r20;
	mov.u32 	%r622, %r19;
	mov.u32 	%r621, %r18;
	mov.u32 	%r780, %r17;
$L__BB0_5:
	add.s32 	%r618, %r618, %r11;
	setp.lt.s32 	%p6, %r618, %r287;
	@%p6 bra 	$L__BB0_2;
$L__BB0_6:
	shl.b32 	%r305, %r1, 2;
	mov.u32 	%r306, _ZZ13max_id_kernelPKiiPiiE4vals;
	add.s32 	%r42, %r306, %r305;
	st.volatile.shared.u32 	[%r42], %r617;
	mov.u32 	%r307, _ZZ13max_id_kernelPKiiPiiE4idxs;
	add.s32 	%r43, %r307, %r305;
	st.volatile.shared.u32 	[%r43], %r632;
	bar.sync 	0;
	setp.gt.u32 	%p7, %r1, 127;
	mov.u32 	%r641, %r624;
	mov.u32 	%r642, %r623;
	mov.u32 	%r643, %r622;
	mov.u32 	%r644, %r621;
	@%p7 bra 	$L__BB0_12;
	ld.volatile.shared.u32 	%r308, [%r42];
	ld.volatile.shared.u32 	%r309, [%r42+512];
	setp.ge.s32 	%p8, %r308, %r309;
	@%p8 bra 	$L__BB0_9;
	ld.volatile.shared.u32 	%r321, [%r42+512];
	st.volatile.shared.u32 	[%r42], %r321;
	ld.volatile.shared.u32 	%r322, [%r43+512];
	st.volatile.shared.u32 	[%r43], %r322;
	mov.u32 	%r641, %r624;
	mov.u32 	%r642, %r623;
	mov.u32 	%r643, %r622;
	mov.u32 	%r644, %r621;
	bra.uni 	$L__BB0_12;
$L__BB0_9:
	ld.volatile.shared.u32 	%r310, [%r42];
	ld.volatile.shared.u32 	%r311, [%r42+512];
	setp.ne.s32 	%p9, %r310, %r311;
	mov.u32 	%r641, %r624;
	mov.u32 	%r642, %r623;
	mov.u32 	%r643, %r622;
	mov.u32 	%r644, %r621;
	@%p9 bra 	$L__BB0_12;
	shr.u32 	%r312, %r780, 2;
	xor.b32  	%r313, %r312, %r780;
	shl.b32 	%r314, %r624, 4;
	shl.b32 	%r315, %r313, 1;
	xor.b32  	%r316, %r314, %r315;
	xor.b32  	%r317, %r316, %r624;
	xor.b32  	%r641, %r317, %r313;
	add.s32 	%r781, %r781, 362437;
	add.s32 	%r318, %r641, %r781;
	and.b32  	%r319, %r318, 1;
	setp.eq.b32 	%p10, %r319, 1;
	mov.u32 	%r642, %r624;
	mov.u32 	%r643, %r623;
	mov.u32 	%r644, %r622;
	mov.u32 	%r780, %r621;
	@%p10 bra 	$L__BB0_12;
	ld.volatile.shared.u32 	%r320, [%r43+512];
	st.volatile.shared.u32 	[%r43], %r320;
	mov.u32 	%r642, %r624;
	mov.u32 	%r643, %r623;
	mov.u32 	%r644, %r622;
	mov.u32 	%r780, %r621;
$L__BB0_12:
	bar.sync 	0;
	setp.gt.u32 	%p11, %r1, 63;
	mov.u32 	%r647, %r641;
	mov.u32 	%r648, %r642;
	mov.u32 	%r649, %r643;
	mov.u32 	%r650, %r644;
	@%p11 bra 	$L__BB0_18;
	ld.volatile.shared.u32 	%r323, [%r42];
	ld.volatile.shared.u32 	%r324, [%r42+256];
	setp.lt.s32 	%p12, %r323, %r324;
	@%p12 bra 	$L__BB0_17;
	ld.volatile.shared.u32 	%r325, [%r42];
	ld.volatile.shared.u32 	%r326, [%r42+256];
	setp.ne.s32 	%p13, %r325, %r326;
	mov.u32 	%r647, %r641;
	mov.u32 	%r648, %r642;
	mov.u32 	%r649, %r643;
	mov.u32 	%r650, %r644;
	@%p13 bra 	$L__BB0_18;
	shr.u32 	%r327, %r780, 2;
	xor.b32  	%r328, %r327, %r780;
	shl.b32 	%r329, %r641, 4;
	shl.b32 	%r330, %r328, 1;
	xor.b32  	%r331, %r329, %r330;
	xor.b32  	%r332, %r331, %r641;
	xor.b32  	%r647, %r332, %r328;
	add.s32 	%r781, %r781, 362437;
	add.s32 	%r333, %r647, %r781;
	and.b32  	%r334, %r333, 1;
	setp.eq.b32 	%p14, %r334, 1;
	mov.u32 	%r648, %r641;
	mov.u32 	%r649, %r642;
	mov.u32 	%r650, %r643;
	mov.u32 	%r780, %r644;
	@%p14 bra 	$L__BB0_18;
	ld.volatile.shared.u32 	%r335, [%r43+256];
	st.volatile.shared.u32 	[%r43], %r335;
	mov.u32 	%r648, %r641;
	mov.u32 	%r649, %r642;
	mov.u32 	%r650, %r643;
	mov.u32 	%r780, %r644;
	bra.uni 	$L__BB0_18;
$L__BB0_17:
	ld.volatile.shared.u32 	%r336, [%r42+256];
	st.volatile.shared.u32 	[%r42], %r336;
	ld.volatile.shared.u32 	%r337, [%r43+256];
	st.volatile.shared.u32 	[%r43], %r337;
	mov.u32 	%r647, %r641;
	mov.u32 	%r648, %r642;
	mov.u32 	%r649, %r643;
	mov.u32 	%r650, %r644;
$L__BB0_18:
	bar.sync 	0;
	setp.gt.u32 	%p15, %r1, 31;
	mov.u32 	%r653, %r647;
	mov.u32 	%r654, %r648;
	mov.u32 	%r655, %r649;
	mov.u32 	%r656, %r650;
	@%p15 bra 	$L__BB0_24;
	ld.volatile.shared.u32 	%r338, [%r42];
	ld.volatile.shared.u32 	%r339, [%r42+128];
	setp.lt.s32 	%p16, %r338, %r339;
	@%p16 bra 	$L__BB0_23;
	ld.volatile.shared.u32 	%r340, [%r42];
	ld.volatile.shared.u32 	%r341, [%r42+128];
	setp.ne.s32 	%p17, %r340, %r341;
	mov.u32 	%r653, %r647;
	mov.u32 	%r654, %r648;
	mov.u32 	%r655, %r649;
	mov.u32 	%r656, %r650;
	@%p17 bra 	$L__BB0_24;
	shr.u32 	%r342, %r780, 2;
	xor.b32  	%r343, %r342, %r780;
	shl.b32 	%r344, %r647, 4;
	shl.b32 	%r345, %r343, 1;
	xor.b32  	%r346, %r344, %r345;
	xor.b32  	%r347, %r346, %r647;
	xor.b32  	%r653, %r347, %r343;
	add.s32 	%r781, %r781, 362437;
	add.s32 	%r348, %r653, %r781;
	and.b32  	%r349, %r348, 1;
	setp.eq.b32 	%p18, %r349, 1;
	mov.u32 	%r654, %r647;
	mov.u32 	%r655, %r648;
	mov.u32 	%r656, %r649;
	mov.u32 	%r780, %r650;
	@%p18 bra 	$L__BB0_24;
	ld.volatile.shared.u32 	%r350, [%r43+128];
	st.volatile.shared.u32 	[%r43], %r350;
	mov.u32 	%r654, %r647;
	mov.u32 	%r655, %r648;
	mov.u32 	%r656, %r649;
	mov.u32 	%r780, %r650;
	bra.uni 	$L__BB0_24;
$L__BB0_23:
	ld.volatile.shared.u32 	%r351, [%r42+128];
	st.volatile.shared.u32 	[%r42], %r351;
	ld.volatile.shared.u32 	%r352, [%r43+128];
	st.volatile.shared.u32 	[%r43], %r352;
	mov.u32 	%r653, %r647;
	mov.u32 	%r654, %r648;
	mov.u32 	%r655, %r649;
	mov.u32 	%r656, %r650;
$L__BB0_24:
	bar.sync 	0;
	setp.gt.u32 	%p19, %r1, 15;
	mov.u32 	%r659, %r653;
	mov.u32 	%r660, %r654;
	mov.u32 	%r661, %r655;
	mov.u32 	%r662, %r656;
	@%p19 bra 	$L__BB0_30;
	ld.volatile.shared.u32 	%r353, [%r42];
	ld.volatile.shared.u32 	%r354, [%r42+64];
	setp.lt.s32 	%p20, %r353, %r354;
	@%p20 bra 	$L__BB0_29;
	ld.volatile.shared.u32 	%r355, [%r42];
	ld.volatile.shared.u32 	%r356, [%r42+64];
	setp.ne.s32 	%p21, %r355, %r356;
	mov.u32 	%r659, %r653;
	mov.u32 	%r660, %r654;
	mov.u32 	%r661, %r655;
	mov.u32 	%r662, %r656;
	@%p21 bra 	$L__BB0_30;
	shr.u32 	%r357, %r780, 2;
	xor.b32  	%r358, %r357, %r780;
	shl.b32 	%r359, %r653, 4;
	shl.b32 	%r360, %r358, 1;
	xor.b32  	%r361, %r359, %r360;
	xor.b32  	%r362, %r361, %r653;
	xor.b32  	%r659, %r362, %r358;
	add.s32 	%r781, %r781, 362437;
	add.s32 	%r363, %r659, %r781;
	and.b32  	%r364, %r363, 1;
	setp.eq.b32 	%p22, %r364, 1;
	mov.u32 	%r660, %r653;
	mov.u32 	%r661, %r654;
	mov.u32 	%r662, %r655;
	mov.u32 	%r780, %r656;
	@%p22 bra 	$L__BB0_30;
	ld.volatile.shared.u32 	%r365, [%r43+64];
	st.volatile.shared.u32 	[%r43], %r365;
	mov.u32 	%r660, %r653;
	mov.u32 	%r661, %r654;
	mov.u32 	%r662, %r655;
	mov.u32 	%r780, %r656;
	bra.uni 	$L__BB0_30;
$L__BB0_29:
	ld.volatile.shared.u32 	%r366, [%r42+64];
	st.volatile.shared.u32 	[%r42], %r366;
	ld.volatile.shared.u32 	%r367, [%r43+64];
	st.volatile.shared.u32 	[%r43], %r367;
	mov.u32 	%r659, %r653;
	mov.u32 	%r660, %r654;
	mov.u32 	%r661, %r655;
	mov.u32 	%r662, %r656;
$L__BB0_30:
	bar.sync 	0;
	setp.gt.u32 	%p23, %r1, 7;
	mov.u32 	%r665, %r659;
	mov.u32 	%r666, %r660;
	mov.u32 	%r667, %r661;
	mov.u32 	%r668, %r662;
	@%p23 bra 	$L__BB0_36;
	ld.volatile.shared.u32 	%r368, [%r42];
	ld.volatile.shared.u32 	%r369, [%r42+32];
	setp.lt.s32 	%p24, %r368, %r369;
	@%p24 bra 	$L__BB0_35;
	ld.volatile.shared.u32 	%r370, [%r42];
	ld.volatile.shared.u32 	%r371, [%r42+32];
	setp.ne.s32 	%p25, %r370, %r371;
	mov.u32 	%r665, %r659;
	mov.u32 	%r666, %r660;
	mov.u32 	%r667, %r661;
	mov.u32 	%r668, %r662;
	@%p25 bra 	$L__BB0_36;
	shr.u32 	%r372, %r780, 2;
	xor.b32  	%r373, %r372, %r780;
	shl.b32 	%r374, %r659, 4;
	shl.b32 	%r375, %r373, 1;
	xor.b32  	%r376, %r374, %r375;
	xor.b32  	%r377, %r376, %r659;
	xor.b32  	%r665, %r377, %r373;
	add.s32 	%r781, %r781, 362437;
	add.s32 	%r378, %r665, %r781;
	and.b32  	%r379, %r378, 1;
	setp.eq.b32 	%p26, %r379, 1;
	mov.u32 	%r666, %r659;
	mov.u32 	%r667, %r660;
	mov.u32 	%r668, %r661;
	mov.u32 	%r780, %r662;
	@%p26 bra 	$L__BB0_36;
	ld.volatile.shared.u32 	%r380, [%r43+32];
	st.volatile.shared.u32 	[%r43], %r380;
	mov.u32 	%r666, %r659;
	mov.u32 	%r667, %r660;
	mov.u32 	%r668, %r661;
	mov.u32 	%r780, %r662;
	bra.uni 	$L__BB0_36;
$L__BB0_35:
	ld.volatile.shared.u32 	%r381, [%r42+32];
	st.volatile.shared.u32 	[%r42], %r381;
	ld.volatile.shared.u32 	%r382, [%r43+32];
	st.volatile.shared.u32 	[%r43], %r382;
	mov.u32 	%r665, %r659;
	mov.u32 	%r666, %r660;
	mov.u32 	%r667, %r661;
	mov.u32 	%r668, %r662;
$L__BB0_36:
	bar.sync 	0;
	setp.gt.u32 	%p27, %r1, 3;
	mov.u32 	%r671, %r665;
	mov.u32 	%r672, %r666;
	mov.u32 	%r673, %r667;
	mov.u32 	%r674, %r668;
	@%p27 bra 	$L__BB0_42;
	ld.volatile.shared.u32 	%r383, [%r42];
	ld.volatile.shared.u32 	%r384, [%r42+16];
	setp.lt.s32 	%p28, %r383, %r384;
	@%p28 bra 	$L__BB0_41;
	ld.volatile.shared.u32 	%r385, [%r42];
	ld.volatile.shared.u32 	%r386, [%r42+16];
	setp.ne.s32 	%p29, %r385, %r386;
	mov.u32 	%r671, %r665;
	mov.u32 	%r672, %r666;
	mov.u32 	%r673, %r667;
	mov.u32 	%r674, %r668;
	@%p29 bra 	$L__BB0_42;
	shr.u32 	%r387, %r780, 2;
	xor.b32  	%r388, %r387, %r780;
	shl.b32 	%r389, %r665, 4;
	shl.b32 	%r390, %r388, 1;
	xor.b32  	%r391, %r389, %r390;
	xor.b32  	%r392, %r391, %r665;
	xor.b32  	%r671, %r392, %r388;
	add.s32 	%r781, %r781, 362437;
	add.s32 	%r393, %r671, %r781;
	and.b32  	%r394, %r393, 1;
	setp.eq.b32 	%p30, %r394, 1;
	mov.u32 	%r672, %r665;
	mov.u32 	%r673, %r666;
	mov.u32 	%r674, %r667;
	mov.u32 	%r780, %r668;
	@%p30 bra 	$L__BB0_42;
	ld.volatile.shared.u32 	%r395, [%r43+16];
	st.volatile.shared.u32 	[%r43], %r395;
	mov.u32 	%r672, %r665;
	mov.u32 	%r673, %r666;
	mov.u32 	%r674, %r667;
	mov.u32 	%r780, %r668;
	bra.uni 	$L__BB0_42;
$L__BB0_41:
	ld.volatile.shared.u32 	%r396, [%r42+16];
	st.volatile.shared.u32 	[%r42], %r396;
	ld.volatile.shared.u32 	%r397, [%r43+16];
	st.volatile.shared.u32 	[%r43], %r397;
	mov.u32 	%r671, %r665;
	mov.u32 	%r672, %r666;
	mov.u32 	%r673, %r667;
	mov.u32 	%r674, %r668;
$L__BB0_42:
	bar.sync 	0;
	setp.gt.u32 	%p31, %r1, 1;
	mov.u32 	%r677, %r671;
	mov.u32 	%r678, %r672;
	mov.u32 	%r679, %r673;
	mov.u32 	%r680, %r674;
	@%p31 bra 	$L__BB0_48;
	ld.volatile.shared.u32 	%r398, [%r42];
	ld.volatile.shared.u32 	%r399, [%r42+8];
	setp.lt.s32 	%p32, %r398, %r399;
	@%p32 bra 	$L__BB0_47;
	ld.volatile.shared.u32 	%r400, [%r42];
	ld.volatile.shared.u32 	%r401, [%r42+8];
	setp.ne.s32 	%p33, %r400, %r401;
	mov.u32 	%r677, %r671;
	mov.u32 	%r678, %r672;
	mov.u32 	%r679, %r673;
	mov.u32 	%r680, %r674;
	@%p33 bra 	$L__BB0_48;
	shr.u32 	%r402, %r780, 2;
	xor.b32  	%r403, %r402, %r780;
	shl.b32 	%r404, %r671, 4;
	shl.b32 	%r405, %r403, 1;
	xor.b32  	%r406, %r404, %r405;
	xor.b32  	%r407, %r406, %r671;
	xor.b32  	%r677, %r407, %r403;
	add.s32 	%r781, %r781, 362437;
	add.s32 	%r408, %r677, %r781;
	and.b32  	%r409, %r408, 1;
	setp.eq.b32 	%p34, %r409, 1;
	mov.u32 	%r678, %r671;
	mov.u32 	%r679, %r672;
	mov.u32 	%r680, %r673;
	mov.u32 	%r780, %r674;
	@%p34 bra 	$L__BB0_48;
	ld.volatile.shared.u32 	%r410, [%r43+8];
	st.volatile.shared.u32 	[%r43], %r410;
	mov.u32 	%r678, %r671;
	mov.u32 	%r679, %r672;
	mov.u32 	%r680, %r673;
	mov.u32 	%r780, %r674;
	bra.uni 	$L__BB0_48;
$L__BB0_47:
	ld.volatile.shared.u32 	%r411, [%r42+8];
	st.volatile.shared.u32 	[%r42], %r411;
	ld.volatile.shared.u32 	%r412, [%r43+8];
	st.volatile.shared.u32 	[%r43], %r412;
	mov.u32 	%r677, %r671;
	mov.u32 	%r678, %r672;
	mov.u32 	%r679, %r673;
	mov.u32 	%r680, %r674;
$L__BB0_48:
	bar.sync 	0;
	setp.ne.s32 	%p35, %r1, 0;
	mov.u32 	%r760, %r677;
	mov.u32 	%r761, %r678;
	mov.u32 	%r762, %r679;
	mov.u32 	%r763, %r680;
	@%p35 bra 	$L__BB0_54;
	ld.volatile.shared.u32 	%r413, [%r42];
	ld.volatile.shared.u32 	%r414, [_ZZ13max_id_kernelPKiiPiiE4vals+4];
	setp.lt.s32 	%p36, %r413, %r414;
	@%p36 bra 	$L__BB0_53;
	ld.volatile.shared.u32 	%r415, [%r42];
	ld.volatile.shared.u32 	%r416, [_ZZ13max_id_kernelPKiiPiiE4vals+4];
	setp.ne.s32 	%p37, %r415, %r416;
	mov.u32 	%r760, %r677;
	mov.u32 	%r761, %r678;
	mov.u32 	%r762, %r679;
	mov.u32 	%r763, %r680;
	@%p37 bra 	$L__BB0_54;
	shr.u32 	%r417, %r780, 2;
	xor.b32  	%r418, %r417, %r780;
	shl.b32 	%r419, %r677, 4;
	shl.b32 	%r420, %r418, 1;
	xor.b32  	%r421, %r419, %r420;
	xor.b32  	%r422, %r421, %r677;
	xor.b32  	%r760, %r422, %r418;
	add.s32 	%r781, %r781, 362437;
	add.s32 	%r423, %r760, %r781;
	and.b32  	%r424, %r423, 1;
	setp.eq.b32 	%p38, %r424, 1;
	mov.u32 	%r761, %r677;
	mov.u32 	%r762, %r678;
	mov.u32 	%r763, %r679;
	mov.u32 	%r780, %r680;
	@%p38 bra 	$L__BB0_54;
	ld.volatile.shared.u32 	%r425, [_ZZ13max_id_kernelPKiiPiiE4idxs+4];
	st.volatile.shared.u32 	[%r43], %r425;
	mov.u32 	%r761, %r677;
	mov.u32 	%r762, %r678;
	mov.u32 	%r763, %r679;
	mov.u32 	%r780, %r680;
	bra.uni 	$L__BB0_54;
$L__BB0_53:
	ld.volatile.shared.u32 	%r426, [_ZZ13max_id_kernelPKiiPiiE4vals+4];
	st.volatile.shared.u32 	[%r42], %r426;
	ld.volatile.shared.u32 	%r427, [_ZZ13max_id_kernelPKiiPiiE4idxs+4];
	st.volatile.shared.u32 	[%r43], %r427;
	mov.u32 	%r760, %r677;
	mov.u32 	%r761, %r678;
	mov.u32 	%r762, %r679;
	mov.u32 	%r763, %r680;
$L__BB0_54:
	setp.ne.s32 	%p39, %r1, 0;
	bar.sync 	0;
	@%p39 bra 	$L__BB0_57;
	ld.volatile.shared.u32 	%r428, [_ZZ13max_id_kernelPKiiPiiE4vals];
	mul.wide.u32 	%rd15, %r3, 4;
	mov.u64 	%rd16, blk_vals;
	add.s64 	%rd17, %rd16, %rd15;
	st.volatile.global.u32 	[%rd17], %r428;
	ld.volatile.shared.u32 	%r429, [_ZZ13max_id_kernelPKiiPiiE4idxs];
	mov.u64 	%rd18, blk_idxs;
	add.s64 	%rd19, %rd18, %rd15;
	st.volatile.global.u32 	[%rd19], %r429;
	atom.global.add.u32 	%r430, [blk_num], 1;
	mov.u32 	%r431, %nctaid.x;
	add.s32 	%r432, %r431, -1;
	setp.ne.s32 	%p40, %r430, %r432;
	@%p40 bra 	$L__BB0_57;
	mov.b32 	%r433, 1;
	st.volatile.shared.u32 	[_ZZ13max_id_kernelPKiiPiiE10last_block], %r433;
$L__BB0_57:
	bar.sync 	0;
	ld.volatile.shared.u32 	%r434, [_ZZ13max_id_kernelPKiiPiiE10last_block];
	setp.eq.s32 	%p41, %r434, 0;
	@%p41 bra 	$L__BB0_140;
	mov.u32 	%r108, %nctaid.x;
	setp.ge.u32 	%p42, %r1, %r108;
	mov.b32 	%r732, -1;
	mov.u32 	%r733, %r732;
	@%p42 bra 	$L__BB0_90;
	add.s32 	%r690, %r1, %r2;
	max.u32 	%r438, %r108, %r690;
	setp.lt.u32 	%p43, %r690, %r108;
	selp.u32 	%r439, 1, 0, %p43;
	add.s32 	%r440, %r690, %r439;
	sub.s32 	%r441, %r438, %r440;
	div.u32 	%r442, %r441, %r2;
	add.s32 	%r443, %r442, %r439;
	add.s32 	%r110, %r443, 1;
	and.b32  	%r111, %r110, 3;
	setp.lt.u32 	%p44, %r443, 3;
	mov.b32 	%r733, -1;
	mov.u32 	%r732, %r733;
	mov.u32 	%r744, %r1;
	@%p44 bra 	$L__BB0_82;
	shl.b32 	%r445, %r2, 1;
	add.s32 	%r692, %r1, %r445;
	shl.b32 	%r113, %r2, 2;
	mad.lo.s32 	%r691, %r2, 3, %r1;
	and.b32  	%r446, %r110, -4;
	neg.s32 	%r689, %r446;
	mov.b32 	%r733, -1;
	mov.u64 	%rd21, blk_vals;
	mov.u64 	%rd26, blk_idxs;
	mov.u32 	%r744, %r1;
$L__BB0_61:
	mul.wide.u32 	%rd20, %r744, 4;
	add.s64 	%rd2, %rd21, %rd20;
	ld.volatile.global.u32 	%r447, [%rd2];
	setp.le.s32 	%p45, %r447, %r732;
	@%p45 bra 	$L__BB0_63;
	ld.volatile.global.u32 	%r732, [%rd2];
	add.s64 	%rd27, %rd26, %rd20;
	ld.volatile.global.u32 	%r733, [%rd27];
	mov.u32 	%r702, %r760;
	mov.u32 	%r703, %r761;
	mov.u32 	%r704, %r762;
	mov.u32 	%r705, %r763;
	bra.uni 	$L__BB0_66;
$L__BB0_63:
	ld.volatile.global.u32 	%r448, [%rd2];
	setp.ne.s32 	%p46, %r448, %r732;
	mov.u32 	%r702, %r760;
	mov.u32 	%r703, %r761;
	mov.u32 	%r704, %r762;
	mov.u32 	%r705, %r763;
	@%p46 bra 	$L__BB0_66;
	shr.u32 	%r449, %r780, 2;
	xor.b32  	%r450, %r449, %r780;
	shl.b32 	%r451, %r760, 4;
	shl.b32 	%r452, %r450, 1;
	xor.b32  	%r453, %r451, %r452;
	xor.b32  	%r454, %r453, %r760;
	xor.b32  	%r702, %r454, %r450;
	add.s32 	%r781, %r781, 362437;
	add.s32 	%r455, %r702, %r781;
	and.b32  	%r456, %r455, 1;
	setp.eq.b32 	%p47, %r456, 1;
	mov.u32 	%r703, %r760;
	mov.u32 	%r704, %r761;
	mov.u32 	%r705, %r762;
	mov.u32 	%r780, %r763;
	@%p47 bra 	$L__BB0_66;
	add.s64 	%rd24, %rd26, %rd20;
	ld.volatile.global.u32 	%r733, [%rd24];
	mov.u32 	%r703, %r760;
	mov.u32 	%r704, %r761;
	mov.u32 	%r705, %r762;
	mov.u32 	%r780, %r763;
$L__BB0_66:
	mul.wide.u32 	%rd28, %r690, 4;
	add.s64 	%rd3, %rd21, %rd28;
	ld.volatile.global.u32 	%r457, [%rd3];
	setp.gt.s32 	%p48, %r457, %r732;
	@%p48 bra 	$L__BB0_70;
	ld.volatile.global.u32 	%r458, [%rd3];
	setp.ne.s32 	%p49, %r458, %r732;
	mov.u32 	%r710, %r702;
	mov.u32 	%r711, %r703;
	mov.u32 	%r712, %r704;
	mov.u32 	%r713, %r705;
	@%p49 bra 	$L__BB0_71;
	shr.u32 	%r459, %r780, 2;
	xor.b32  	%r460, %r459, %r780;
	shl.b32 	%r461, %r702, 4;
	shl.b32 	%r462, %r460, 1;
	xor.b32  	%r463, %r461, %r462;
	xor.b32  	%r464, %r463, %r702;
	xor.b32  	%r710, %r464, %r460;
	add.s32 	%r781, %r781, 362437;
	add.s32 	%r465, %r710, %r781;
	and.b32  	%r466, %r465, 1;
	setp.eq.b32 	%p50, %r466, 1;
	mov.u32 	%r711, %r702;
	mov.u32 	%r712, %r703;
	mov.u32 	%r713, %r704;
	mov.u32 	%r780, %r705;
	@%p50 bra 	$L__BB0_71;
	add.s64 	%rd32, %rd26, %rd28;
	ld.volatile.global.u32 	%r733, [%rd32];
	mov.u32 	%r711, %r702;
	mov.u32 	%r712, %r703;
	mov.u32 	%r713, %r704;
	mov.u32 	%r780, %r705;
	bra.uni 	$L__BB0_71;
$L__BB0_70:
	ld.volatile.global.u32 	%r732, [%rd3];
	add.s64 	%rd35, %rd26, %rd28;
	ld.volatile.global.u32 	%r733, [%rd35];
	mov.u32 	%r710, %r702;
	mov.u32 	%r711, %r703;
	mov.u32 	%r712, %r704;
	mov.u32 	%r713, %r705;
$L__BB0_71:
	add.s32 	%r155, %r744, %r2;
	mul.wide.u32 	%rd36, %r692, 4;
	add.s64 	%rd4, %rd21, %rd36;
	ld.volatile.global.u32 	%r467, [%rd4];
	setp.gt.s32 	%p51, %r467, %r732;
	@%p51 bra 	$L__BB0_75;
	ld.volatile.global.u32 	%r468, [%rd4];
	setp.ne.s32 	%p52, %r468, %r732;
	mov.u32 	%r718, %r710;
	mov.u32 	%r719, %r711;
	mov.u32 	%r720, %r712;
	mov.u32 	%r721, %r713;
	@%p52 bra 	$L__BB0_76;
	shr.u32 	%r469, %r780, 2;
	xor.b32  	%r470, %r469, %r780;
	shl.b32 	%r471, %r710, 4;
	shl.b32 	%r472, %r470, 1;
	xor.b32  	%r473, %r471, %r472;
	xor.b32  	%r474, %r473, %r710;
	xor.b32  	%r718, %r474, %r470;
	add.s32 	%r781, %r781, 362437;
	add.s32 	%r475, %r718, %r781;
	and.b32  	%r476, %r475, 1;
	setp.eq.b32 	%p53, %r476, 1;
	mov.u32 	%r719, %r710;
	mov.u32 	%r720, %r711;
	mov.u32 	%r721, %r712;
	mov.u32 	%r780, %r713;
	@%p53 bra 	$L__BB0_76;
	add.s64 	%rd40, %rd26, %rd36;
	ld.volatile.global.u32 	%r733, [%rd40];
	mov.u32 	%r719, %r710;
	mov.u32 	%r720, %r711;
	mov.u32 	%r721, %r712;
	mov.u32 	%r780, %r713;
	bra.uni 	$L__BB0_76;
$L__BB0_75:
	ld.volatile.global.u32 	%r732, [%rd4];
	add.s64 	%rd43, %rd26, %rd36;
	ld.volatile.global.u32 	%r733, [%rd43];
	mov.u32 	%r718, %r710;
	mov.u32 	%r719, %r711;
	mov.u32 	%r720, %r712;
	mov.u32 	%r721, %r713;
$L__BB0_76:
	add.s32 	%r169, %r155, %r2;
	mul.wide.u32 	%rd44, %r691, 4;
	add.s64 	%rd5, %rd21, %rd44;
	ld.volatile.global.u32 	%r477, [%rd5];
	setp.gt.s32 	%p54, %r477, %r732;
	@%p54 bra 	$L__BB0_80;
	ld.volatile.global.u32 	%r478, [%rd5];
	setp.ne.s32 	%p55, %r478, %r732;
	mov.u32 	%r760, %r718;
	mov.u32 	%r761, %r719;
	mov.u32 	%r762, %r720;
	mov.u32 	%r763, %r721;
	@%p55 bra 	$L__BB0_81;
	shr.u32 	%r479, %r780, 2;
	xor.b32  	%r480, %r479, %r780;
	shl.b32 	%r481, %r718, 4;
	shl.b32 	%r482, %r480, 1;
	xor.b32  	%r483, %r481, %r482;
	xor.b32  	%r484, %r483, %r718;
	xor.b32  	%r760, %r484, %r480;
	add.s32 	%r781, %r781, 362437;
	add.s32 	%r485, %r760, %r781;
	and.b32  	%r486, %r485, 1;
	setp.eq.b32 	%p56, %r486, 1;
	mov.u32 	%r761, %r718;
	mov.u32 	%r762, %r719;
	mov.u32 	%r763, %r720;
	mov.u32 	%r780, %r721;
	@%p56 bra 	$L__BB0_81;
	add.s64 	%rd48, %rd26, %rd44;
	ld.volatile.global.u32 	%r733, [%rd48];
	mov.u32 	%r761, %r718;
	mov.u32 	%r762, %r719;
	mov.u32 	%r763, %r720;
	mov.u32 	%r780, %r721;
	bra.uni 	$L__BB0_81;
$L__BB0_80:
	ld.volatile.global.u32 	%r732, [%rd5];
	add.s64 	%rd51, %rd26, %rd44;
	ld.volatile.global.u32 	%r733, [%rd51];
	mov.u32 	%r760, %r718;
	mov.u32 	%r761, %r719;
	mov.u32 	%r762, %r720;
	mov.u32 	%r763, %r721;
$L__BB0_81:
	add.s32 	%r487, %r169, %r2;
	add.s32 	%r744, %r487, %r2;
	add.s32 	%r692, %r692, %r113;
	add.s32 	%r691, %r691, %r113;
	add.s32 	%r690, %r690, %r113;
	add.s32 	%r689, %r689, 4;
	setp.ne.s32 	%p57, %r689, 0;
	@%p57 bra 	$L__BB0_61;
$L__BB0_82:
	setp.eq.s32 	%p58, %r111, 0;
	@%p58 bra 	$L__BB0_90;
	mul.wide.u32 	%rd58, %r744, 4;
	mul.wide.u32 	%rd7, %r2, 4;
	neg.s32 	%r751, %r111;
	mov.u64 	%rd52, blk_vals;
	mov.u64 	%rd55, blk_idxs;
$L__BB0_84:
	.pragma "nounroll";
	mov.u32 	%r214, %r760;
	mov.u32 	%r213, %r761;
	mov.u32 	%r212, %r762;
	mov.u32 	%r211, %r763;
	add.s64 	%rd9, %rd52, %rd58;
	ld.volatile.global.u32 	%r488, [%rd9];
	setp.gt.s32 	%p59, %r488, %r732;
	@%p59 bra 	$L__BB0_88;
	ld.volatile.global.u32 	%r489, [%rd9];
	setp.ne.s32 	%p60, %r489, %r732;
	mov.u32 	%r760, %r214;
	mov.u32 	%r761, %r213;
	mov.u32 	%r762, %r212;
	mov.u32 	%r763, %r211;
	@%p60 bra 	$L__BB0_89;
	shr.u32 	%r490, %r780, 2;
	xor.b32  	%r491, %r490, %r780;
	shl.b32 	%r492, %r214, 4;
	shl.b32 	%r493, %r491, 1;
	xor.b32  	%r494, %r492, %r493;
	xor.b32  	%r495, %r494, %r214;
	xor.b32  	%r760, %r495, %r491;
	add.s32 	%r781, %r781, 362437;
	add.s32 	%r496, %r760, %r781;
	and.b32  	%r497, %r496, 1;
	setp.eq.b32 	%p61, %r497, 1;
	mov.u32 	%r761, %r214;
	mov.u32 	%r762, %r213;
	mov.u32 	%r763, %r212;
	mov.u32 	%r780, %r211;
	@%p61 bra 	$L__BB0_89;
	add.s64 	%rd54, %rd55, %rd58;
	ld.volatile.global.u32 	%r733, [%rd54];
	mov.u32 	%r761, %r214;
	mov.u32 	%r762, %r213;
	mov.u32 	%r763, %r212;
	mov.u32 	%r780, %r211;
	bra.uni 	$L__BB0_89;
$L__BB0_88:
	ld.volatile.global.u32 	%r732, [%rd9];
	add.s64 	%rd56, %rd55, %rd58;
	ld.volatile.global.u32 	%r733, [%rd56];
	mov.u32 	%r760, %r214;
	mov.u32 	%r761, %r213;
	mov.u32 	%r762, %r212;
	mov.u32 	%r763, %r211;
$L__BB0_89:
	add.s64 	%rd58, %rd58, %rd7;
	add.s32 	%r751, %r751, 1;
	setp.ne.s32 	%p62, %r751, 0;
	@%p62 bra 	$L__BB0_84;
$L__BB0_90:
	setp.gt.u32 	%p63, %r1, 127;
	st.volatile.shared.u32 	[%r42], %r732;
	st.volatile.shared.u32 	[%r43], %r733;
	bar.sync 	0;
	mov.u32 	%r776, %r760;
	mov.u32 	%r777, %r761;
	mov.u32 	%r778, %r762;
	mov.u32 	%r779, %r763;
	@%p63 bra 	$L__BB0_96;
	ld.volatile.shared.u32 	%r498, [%r42];
	ld.volatile.shared.u32 	%r499, [%r42+512];
	setp.ge.s32 	%p64, %r498, %r499;
	@%p64 bra 	$L__BB0_93;
	ld.volatile.shared.u32 	%r511, [%r42+512];
	st.volatile.shared.u32 	[%r42], %r511;
	ld.volatile.shared.u32 	%r512, [%r43+512];
	st.volatile.shared.u32 	[%r43], %r512;
	mov.u32 	%r776, %r760;
	mov.u32 	%r777, %r761;
	mov.u32 	%r778, %r762;
	mov.u32 	%r779, %r763;
	bra.uni 	$L__BB0_96;
$L__BB0_93:
	ld.volatile.shared.u32 	%r500, [%r42];
	ld.volatile.shared.u32 	%r501, [%r42+512];
	setp.ne.s32 	%p65, %r500, %r501;
	mov.u32 	%r776, %r760;
	mov.u32 	%r777, %r761;
	mov.u32 	%r778, %r762;
	mov.u32 	%r779, %r763;
	@%p65 bra 	$L__BB0_96;
	shr.u32 	%r502, %r780, 2;
	xor.b32  	%r503, %r502, %r780;
	shl.b32 	%r504, %r760, 4;
	shl.b32 	%r505, %r503, 1;
	xor.b32  	%r506, %r504, %r505;
	xor.b32  	%r507, %r506, %r760;
	xor.b32  	%r776, %r507, %r503;
	add.s32 	%r781, %r781, 362437;
	add.s32 	%r508, %r776, %r781;
	and.b32  	%r509, %r508, 1;
	setp.eq.b32 	%p66, %r509, 1;
	mov.u32 	%r777, %r760;
	mov.u32 	%r778, %r761;
	mov.u32 	%r779, %r762;
	mov.u32 	%r780, %r763;
	@%p66 bra 	$L__BB0_96;
	ld.volatile.shared.u32 	%r510, [%r43+512];
	st.volatile.shared.u32 	[%r43], %r510;
	mov.u32 	%r777, %r760;
	mov.u32 	%r778, %r761;
	mov.u32 	%r779, %r762;
	mov.u32 	%r780, %r763;
$L__BB0_96:
	setp.gt.u32 	%p67, %r1, 63;
	bar.sync 	0;
	mov.u32 	%r782, %r776;
	mov.u32 	%r783, %r777;
	mov.u32 	%r784, %r778;
	mov.u32 	%r785, %r779;
	@%p67 bra 	$L__BB0_102;
	ld.volatile.shared.u32 	%r513, [%r42];
	ld.volatile.shared.u32 	%r514, [%r42+256];
	setp.lt.s32 	%p68, %r513, %r514;
	@%p68 bra 	$L__BB0_101;
	ld.volatile.shared.u32 	%r515, [%r42];
	ld.volatile.shared.u32 	%r516, [%r42+256];
	setp.ne.s32 	%p69, %r515, %r516;
	mov.u32 	%r782, %r776;
	mov.u32 	%r783, %r777;
	mov.u32 	%r784, %r778;
	mov.u32 	%r785, %r779;
	@%p69 bra 	$L__BB0_102;
	shr.u32 	%r517, %r780, 2;
	xor.b32  	%r518, %r517, %r780;
	shl.b32 	%r519, %r776, 4;
	shl.b32 	%r520, %r518, 1;
	xor.b32  	%r521, %r519, %r520;
	xor.b32  	%r522, %r521, %r776;
	xor.b32  	%r782, %r522, %r518;
	add.s32 	%r781, %r781, 362437;
	add.s32 	%r523, %r782, %r781;
	and.b32  	%r524, %r523, 1;
	setp.eq.b32 	%p70, %r524, 1;
	mov.u32 	%r783, %r776;
	mov.u32 	%r784, %r777;
	mov.u32 	%r785, %r778;
	mov.u32 	%r780, %r779;
	@%p70 bra 	$L__BB0_102;
	ld.volatile.shared.u32 	%r525, [%r43+256];
	st.volatile.shared.u32 	[%r43], %r525;
	mov.u32 	%r783, %r776;
	mov.u32 	%r784, %r777;
	mov.u32 	%r785, %r778;
	mov.u32 	%r780, %r779;
	bra.uni 	$L__BB0_102;
$L__BB0_101:
	ld.volatile.shared.u32 	%r526, [%r42+256];
	st.volatile.shared.u32 	[%r42], %r526;
	ld.volatile.shared.u32 	%r527, [%r43+256];
	st.volatile.shared.u32 	[%r43], %r527;
	mov.u32 	%r782, %r776;
	mov.u32 	%r783, %r777;
	mov.u32 	%r784, %r778;
	mov.u32 	%r785, %r779;
$L__BB0_102:
	setp.gt.u32 	%p71, %r1, 31;
	bar.sync 	0;
	mov.u32 	%r788, %r782;
	mov.u32 	%r789, %r783;
	mov.u32 	%r790, %r784;
	mov.u32 	%r791, %r785;
	@%p71 bra 	$L__BB0_108;
	ld.volatile.shared.u32 	%r528, [%r42];
	ld.volatile.shared.u32 	%r529, [%r42+128];
	setp.lt.s32 	%p72, %r528, %r529;
	@%p72 bra 	$L__BB0_107;
	ld.volatile.shared.u32 	%r530, [%r42];
	ld.volatile.shared.u32 	%r531, [%r42+128];
	setp.ne.s32 	%p73, %r530, %r531;
	mov.u32 	%r788, %r782;
	mov.u32 	%r789, %r783;
	mov.u32 	%r790, %r784;
	mov.u32 	%r791, %r785;
	@%p73 bra 	$L__BB0_108;
	shr.u32 	%r532, %r780, 2;
	xor.b32  	%r533, %r532, %r780;
	shl.b32 	%r534, %r782, 4;
	shl.b32 	%r535, %r533, 1;
	xor.b32  	%r536, %r534, %r535;
	xor.b32  	%r537, %r536, %r782;
	xor.b32  	%r788, %r537, %r533;
	add.s32 	%r781, %r781, 362437;
	add.s32 	%r538, %r788, %r781;
	and.b32  	%r539, %r538, 1;
	setp.eq.b32 	%p74, %r539, 1;
	mov.u32 	%r789, %r782;
	mov.u32 	%r790, %r783;
	mov.u32 	%r791, %r784;
	mov.u32 	%r780, %r785;
	@%p74 bra 	$L__BB0_108;
	ld.volatile.shared.u32 	%r540, [%r43+128];
	st.volatile.shared.u32 	[%r43], %r540;
	mov.u32 	%r789, %r782;
	mov.u32 	%r790, %r783;
	mov.u32 	%r791, %r784;
	mov.u32 	%r780, %r785;
	bra.uni 	$L__BB0_108;
$L__BB0_107:
	ld.volatile.shared.u32 	%r541, [%r42+128];
	st.volatile.shared.u32 	[%r42], %r541;
	ld.volatile.shared.u32 	%r542, [%r43+128];
	st.volatile.shared.u32 	[%r43], %r542;
	mov.u32 	%r788, %r782;
	mov.u32 	%r789, %r783;
	mov.u32 	%r790, %r784;
	mov.u32 	%r791, %r785;
$L__BB0_108:
	setp.gt.u32 	%p75, %r1, 15;
	bar.sync 	0;
	mov.u32 	%r794, %r788;
	mov.u32 	%r795, %r789;
	mov.u32 	%r796, %r790;
	mov.u32 	%r797, %r791;
	@%p75 bra 	$L__BB0_114;
	ld.volatile.shared.u32 	%r543, [%r42];
	ld.volatile.shared.u32 	%r544, [%r42+64];
	setp.lt.s32 	%p76, %r543, %r544;
	@%p76 bra 	$L__BB0_113;
	ld.volatile.shared.u32 	%r545, [%r42];
	ld.volatile.shared.u32 	%r546, [%r42+64];
	setp.ne.s32 	%p77, %r545, %r546;
	mov.u32 	%r794, %r788;
	mov.u32 	%r795, %r789;
	mov.u32 	%r796, %r790;
	mov.u32 	%r797, %r791;
	@%p77 bra 	$L__BB0_114;
	shr.u32 	%r547, %r780, 2;
	xor.b32  	%r548, %r547, %r780;
	shl.b32 	%r549, %r788, 4;
	shl.b32 	%r550, %r548, 1;
	xor.b32  	%r551, %r549, %r550;
	xor.b32  	%r552, %r551, %r788;
	xor.b32  	%r794, %r552, %r548;
	add.s32 	%r781, %r781, 362437;
	add.s32 	%r553, %r794, %r781;
	and.b32  	%r554, %r553, 1;
	setp.eq.b32 	%p78, %r554, 1;
	mov.u32 	%r795, %r788;
	mov.u32 	%r796, %r789;
	mov.u32 	%r797, %r790;
	mov.u32 	%r780, %r791;
	@%p78 bra 	$L__BB0_114;
	ld.volatile.shared.u32 	%r555, [%r43+64];
	st.volatile.shared.u32 	[%r43], %r555;
	mov.u32 	%r795, %r788;
	mov.u32 	%r796, %r789;
	mov.u32 	%r797, %r790;
	mov.u32 	%r780, %r791;
	bra.uni 	$L__BB0_114;
$L__BB0_113:
	ld.volatile.shared.u32 	%r556, [%r42+64];
	st.volatile.shared.u32 	[%r42], %r556;
	ld.volatile.shared.u32 	%r557, [%r43+64];
	st.volatile.shared.u32 	[%r43], %r557;
	mov.u32 	%r794, %r788;
	mov.u32 	%r795, %r789;
	mov.u32 	%r796, %r790;
	mov.u32 	%r797, %r791;
$L__BB0_114:
	setp.gt.u32 	%p79, %r1, 7;
	bar.sync 	0;
	mov.u32 	%r801, %r796;
	mov.u32 	%r802, %r797;
	@%p79 bra 	$L__BB0_120;
	ld.volatile.shared.u32 	%r558, [%r42];
	ld.volatile.shared.u32 	%r559, [%r42+32];
	setp.lt.s32 	%p80, %r558, %r559;
	@%p80 bra 	$L__BB0_119;
	ld.volatile.shared.u32 	%r560, [%r42];
	ld.volatile.shared.u32 	%r561, [%r42+32];
	setp.ne.s32 	%p81, %r560, %r561;
	mov.u32 	%r801, %r796;
	mov.u32 	%r802, %r797;
	@%p81 bra 	$L__BB0_120;
	shr.u32 	%r562, %r780, 2;
	xor.b32  	%r563, %r562, %r780;
	shl.b32 	%r564, %r794, 4;
	shl.b32 	%r565, %r563, 1;
	xor.b32  	%r566, %r564, %r565;
	xor.b32  	%r567, %r566, %r794;
	xor.b32  	%r794, %r567, %r563;
	add.s32 	%r781, %r781, 362437;
	add.s32 	%r568, %r794, %r781;
	and.b32  	%r569, %r568, 1;
	setp.eq.b32 	%p82, %r569, 1;
	mov.u32 	%r801, %r795;
	mov.u32 	%r802, %r796;
	mov.u32 	%r780, %r797;
	@%p82 bra 	$L__BB0_120;
	ld.volatile.shared.u32 	%r570, [%r43+32];
	st.volatile.shared.u32 	[%r43], %r570;
	mov.u32 	%r801, %r795;
	mov.u32 	%r802, %r796;
	mov.u32 	%r780, %r797;
	bra.uni 	$L__BB0_120;
$L__BB0_119:
	ld.volatile.shared.u32 	%r571, [%r42+32];
	st.volatile.shared.u32 	[%r42], %r571;
	ld.volatile.shared.u32 	%r572, [%r43+32];
	st.volatile.shared.u32 	[%r43], %r572;
	mov.u32 	%r801, %r796;
	mov.u32 	%r802, %r797;
$L__BB0_120:
	setp.gt.u32 	%p83, %r1, 3;
	bar.sync 	0;
	mov.u32 	%r806, %r802;
	@%p83 bra 	$L__BB0_126;
	ld.volatile.shared.u32 	%r573, [%r42];
	ld.volatile.shared.u32 	%r574, [%r42+16];
	setp.lt.s32 	%p84, %r573, %r574;
	@%p84 bra 	$L__BB0_125;
	ld.volatile.shared.u32 	%r575, [%r42];
	ld.volatile.shared.u32 	%r576, [%r42+16];
	setp.ne.s32 	%p85, %r575, %r576;
	mov.u32 	%r806, %r802;
	@%p85 bra 	$L__BB0_126;
	shr.u32 	%r577, %r780, 2;
	xor.b32  	%r578, %r577, %r780;
	shl.b32 	%r579, %r794, 4;
	shl.b32 	%r580, %r578, 1;
	xor.b32  	%r581, %r579, %r580;
	xor.b32  	%r582, %r581, %r794;
	xor.b32  	%r794, %r582, %r578;
	add.s32 	%r781, %r781, 362437;
	add.s32 	%r583, %r794, %r781;
	and.b32  	%r584, %r583, 1;
	setp.eq.b32 	%p86, %r584, 1;
	mov.u32 	%r806, %r801;
	mov.u32 	%r780, %r802;
	@%p86 bra 	$L__BB0_126;
	ld.volatile.shared.u32 	%r585, [%r43+16];
	st.volatile.shared.u32 	[%r43], %r585;
	mov.u32 	%r806, %r801;
	mov.u32 	%r780, %r802;
	bra.uni 	$L__BB0_126;
$L__BB0_125:
	ld.volatile.shared.u32 	%r586, [%r42+16];
	st.volatile.shared.u32 	[%r42], %r586;
	ld.volatile.shared.u32 	%r587, [%r43+16];
	st.volatile.shared.u32 	[%r43], %r587;
	mov.u32 	%r806, %r802;
$L__BB0_126:
	setp.gt.u32 	%p87, %r1, 1;
	bar.sync 	0;
	@%p87 bra 	$L__BB0_132;
	ld.volatile.shared.u32 	%r588, [%r42];
	ld.volatile.shared.u32 	%r589, [%r42+8];
	setp.lt.s32 	%p88, %r588, %r589;
	@%p88 bra 	$L__BB0_131;
	ld.volatile.shared.u32 	%r590, [%r42];
	ld.volatile.shared.u32 	%r591, [%r42+8];
	setp.ne.s32 	%p89, %r590, %r591;
	@%p89 bra 	$L__BB0_132;
	shr.u32 	%r592, %r780, 2;
	xor.b32  	%r593, %r592, %r780;
	shl.b32 	%r594, %r794, 4;
	shl.b32 	%r595, %r593, 1;
	xor.b32  	%r596, %r594, %r595;
	xor.b32  	%r597, %r596, %r794;
	xor.b32  	%r794, %r597, %r593;
	add.s32 	%r781, %r781, 362437;
	add.s32 	%r598, %r794, %r781;
	and.b32  	%r599, %r598, 1;
	setp.eq.b32 	%p90, %r599, 1;
	mov.u32 	%r780, %r806;
	@%p90 bra 	$L__BB0_132;
	ld.volatile.shared.u32 	%r600, [%r43+8];
	st.volatile.shared.u32 	[%r43], %r600;
	mov.u32 	%r780, %r806;
	bra.uni 	$L__BB0_132;
$L__BB0_131:
	ld.volatile.shared.u32 	%r601, [%r42+8];
	st.volatile.shared.u32 	[%r42], %r601;
	ld.volatile.shared.u32 	%r602, [%r43+8];
	st.volatile.shared.u32 	[%r43], %r602;
$L__BB0_132:
	setp.ne.s32 	%p91, %r1, 0;
	bar.sync 	0;
	@%p91 bra 	$L__BB0_138;
	ld.volatile.shared.u32 	%r603, [%r42];
	ld.volatile.shared.u32 	%r604, [_ZZ13max_id_kernelPKiiPiiE4vals+4];
	setp.lt.s32 	%p92, %r603, %r604;
	@%p92 bra 	$L__BB0_137;
	ld.volatile.shared.u32 	%r605, [%r42];
	ld.volatile.shared.u32 	%r606, [_ZZ13max_id_kernelPKiiPiiE4vals+4];
	setp.ne.s32 	%p93, %r605, %r606;
	@%p93 bra 	$L__BB0_138;
	shr.u32 	%r607, %r780, 2;
	xor.b32  	%r608, %r607, %r794;
	xor.b32  	%r609, %r608, %r780;
	sub.s32 	%r610, %r781, %r609;
	and.b32  	%r611, %r610, 1;
	setp.eq.b32 	%p94, %r611, 1;
	not.pred 	%p95, %p94;
	@%p95 bra 	$L__BB0_138;
	ld.volatile.shared.u32 	%r612, [_ZZ13max_id_kernelPKiiPiiE4idxs+4];
	st.volatile.shared.u32 	[%r43], %r612;
	bra.uni 	$L__BB0_138;
$L__BB0_137:
	ld.volatile.shared.u32 	%r613, [_ZZ13max_id_kernelPKiiPiiE4vals+4];
	st.volatile.shared.u32 	[%r42], %r613;
	ld.volatile.shared.u32 	%r614, [_ZZ13max_id_kernelPKiiPiiE4idxs+4];
	st.volatile.shared.u32 	[%r43], %r614;
$L__BB0_138:
	setp.ne.s32 	%p96, %r1, 0;
	bar.sync 	0;
	@%p96 bra 	$L__BB0_140;
	ld.volatile.shared.u32 	%r615, [_ZZ13max_id_kernelPKiiPiiE4idxs];
	cvta.to.global.u64 	%rd57, %rd12;
	st.global.u32 	[%rd57], %r615;
$L__BB0_140:
	ret;

}


// ===== COMPILED SASS (sm_100) =====

	.target	sm_100

	.elftype	@"ET_EXEC"


//--------------------- .note.nv.tkinfo           --------------------------
	.section	.note.nv.tkinfo,"",@"SHT_NOTE"
	.sectionflags	@"SHF_NOTE_NV_TKINFO"
	.tkinfo
        /*0018*/ 	.word	0x00000002
        /*0030*/ 	.string	""
        /*0030*/ 	.string	"ptxas"
        /*0030*/ 	.string	"Cuda compilation tools, release 13.0, V13.0.88"
        /*0030*/ 	.string	"Build cuda_13.0.r13.0/compiler.36424714_0"
        /*0030*/ 	.string	"-arch sm_100 -m 64 "



//--------------------- .note.nv.cuinfo           --------------------------
	.section	.note.nv.cuinfo,"",@"SHT_NOTE"
	.sectionflags	@"SHF_NOTE_NV_CUINFO"
        /*0018*/ 	.short	0x0002
        /*001a*/ 	.short	0x0064
        /*001c*/ 	.short	0x0082
	.zero		2


//--------------------- .nv.info                  --------------------------
	.section	.nv.info,"",@"SHT_CUDA_INFO"
	.align	4


	//----- nvinfo : EIATTR_REGCOUNT
	.align		4
        /*0000*/ 	.byte	0x04, 0x2f
        /*0002*/ 	.short	(.L_13 - .L_12)
	.align		4
.L_12:
        /*0004*/ 	.word	index@(_Z13max_id_kernelPKiiPii)
        /*0008*/ 	.word	0x0000001f


	//----- nvinfo : EIATTR_FRAME_SIZE
	.align		4
.L_13:
        /*000c*/ 	.byte	0x04, 0x11
        /*000e*/ 	.short	(.L_15 - .L_14)
	.align		4
.L_14:
        /*0010*/ 	.word	index@(_Z13max_id_kernelPKiiPii)
        /*0014*/ 	.word	0x00000000


	//----- nvinfo : EIATTR_MIN_STACK_SIZE
	.align		4
.L_15:
        /*0018*/ 	.byte	0x04, 0x12
        /*001a*/ 	.short	(.L_17 - .L_16)
	.align		4
.L_16:
        /*001c*/ 	.word	index@(_Z13max_id_kernelPKiiPii)
        /*0020*/ 	.word	0x00000000
.L_17:


//--------------------- .nv.compat                --------------------------
	.section	.nv.compat,"",@"SHT_CUDA_COMPAT_INFO"
	.align	4
        /*0000*/ 	.byte	0x02, 0x09, 0x00, 0x00, 0x02, 0x02, 0x01, 0x00, 0x02, 0x05, 0x05, 0x00, 0x03, 0x07, 0x01, 0x01
        /*0010*/ 	.byte	0x02, 0x03, 0x00, 0x00, 0x02, 0x06, 0x01, 0x00, 0x04, 0x0b, 0x08, 0x00, 0x09, 0x00, 0x00, 0x00
        /*0020*/ 	.byte	0x00, 0x00, 0x00, 0x00


//--------------------- .nv.info._Z13max_id_kernelPKiiPii --------------------------
	.section	.nv.info._Z13max_id_kernelPKiiPii,"",@"SHT_CUDA_INFO"
	.sectionflags	@""
	.align	4


	//----- nvinfo : EIATTR_CUDA_API_VERSION
	.align		4
        /*0000*/ 	.byte	0x04, 0x37
        /*0002*/ 	.short	(.L_19 - .L_18)
.L_18:
        /*0004*/ 	.word	0x00000082


	//----- nvinfo : EIATTR_KPARAM_INFO
	.align		4
.L_19:
        /*0008*/ 	.byte	0x04, 0x17
        /*000a*/ 	.short	(.L_21 - .L_20)
.L_20:
        /*000c*/ 	.word	0x00000000
        /*0010*/ 	.short	0x0003
        /*0012*/ 	.short	0x0018
        /*0014*/ 	.byte	0x00, 0xf0, 0x11, 0x00


	//----- nvinfo : EIATTR_KPARAM_INFO
	.align		4
.L_21:
        /*0018*/ 	.byte	0x04, 0x17
        /*001a*/ 	.short	(.L_23 - .L_22)
.L_22:
        /*001c*/ 	.word	0x00000000
        /*0020*/ 	.short	0x0002
        /*0022*/ 	.short	0x0010
        /*0024*/ 	.byte	0x00, 0xf5, 0x21, 0x00


	//----- nvinfo : EIATTR_KPARAM_INFO
	.align		4
.L_23:
        /*0028*/ 	.byte	0x04, 0x17
        /*002a*/ 	.short	(.L_25 - .L_24)
.L_24:
        /*002c*/ 	.word	0x00000000
        /*0030*/ 	.short	0x0001
        /*0032*/ 	.short	0x0008
        /*0034*/ 	.byte	0x00, 0xf0, 0x11, 0x00


	//----- nvinfo : EIATTR_KPARAM_INFO
	.align		4
.L_25:
        /*0038*/ 	.byte	0x04, 0x17
        /*003a*/ 	.short	(.L_27 - .L_26)
.L_26:
        /*003c*/ 	.word	0x00000000
        /*0040*/ 	.short	0x0000
        /*0042*/ 	.short	0x0000
        /*0044*/ 	.byte	0x00, 0xf5, 0x21, 0x00


	//----- nvinfo : EIATTR_SPARSE_MMA_MASK
	.align		4
.L_27:
        /*0048*/ 	.byte	0x03, 0x50
        /*004a*/ 	.short	0x0000


	//----- nvinfo : EIATTR_MAXREG_COUNT
	.align		4
        /*004c*/ 	.byte	0x03, 0x1b
        /*004e*/ 	.short	0x00ff


	//----- nvinfo : EIATTR_NUM_BARRIERS
	.align		4
        /*0050*/ 	.byte	0x02, 0x4c
        /*0052*/ 	.byte	0x01
	.zero		1


	//----- nvinfo : EIATTR_MERCURY_ISA_VERSION
	.align		4
        /*0054*/ 	.byte	0x03, 0x5f
        /*0056*/ 	.short	0x0101


	//----- nvinfo : EIATTR_VRC_CTA_INIT_COUNT
	.align		4
        /*0058*/ 	.byte	0x02, 0x4a
	.zero		1
	.zero		1


	//----- nvinfo : EIATTR_EXIT_INSTR_OFFSETS
	.align		4
        /*005c*/ 	.byte	0x04, 0x1c
        /*005e*/ 	.short	(.L_29 - .L_28)


	//   ....[0]....
.L_28:
        /*0060*/ 	.word	0x00001f70


	//   ....[1]....
        /*0064*/ 	.word	0x00004620


	//   ....[2]....
        /*0068*/ 	.word	0x00004690


	//----- nvinfo : EIATTR_CRS_STACK_SIZE
	.align		4
.L_29:
        /*006c*/ 	.byte	0x04, 0x1e
        /*006e*/ 	.short	(.L_31 - .L_30)
.L_30:
        /*0070*/ 	.word	0x00000000


	//----- nvinfo : EIATTR_CBANK_PARAM_SIZE
	.align		4
.L_31:
        /*0074*/ 	.byte	0x03, 0x19
        /*0076*/ 	.short	0x001c


	//----- nvinfo : EIATTR_PARAM_CBANK
	.align		4
        /*0078*/ 	.byte	0x04, 0x0a
        /*007a*/ 	.short	(.L_33 - .L_32)
	.align		4
.L_32:
        /*007c*/ 	.word	index@(.nv.constant0._Z13max_id_kernelPKiiPii)
        /*0080*/ 	.short	0x0380
        /*0082*/ 	.short	0x001c


	//----- nvinfo : EIATTR_SW_WAR
	.align		4
.L_33:
        /*0084*/ 	.byte	0x04, 0x36
        /*0086*/ 	.short	(.L_35 - .L_34)
.L_34:
        /*0088*/ 	.word	0x00000008
.L_35:


//--------------------- .nv.callgraph             --------------------------
	.section	.nv.callgraph,"",@"SHT_CUDA_CALLGRAPH"
	.align	4
	.sectionentsize	8
	.align		4
        /*0000*/ 	.word	0x00000000
	.align		4
        /*0004*/ 	.word	0xffffffff
	.align		4
        /*0008*/ 	.word	0x00000000
	.align		4
        /*000c*/ 	.word	0xfffffffe
	.align		4
        /*0010*/ 	.word	0x00000000
	.align		4
        /*0014*/ 	.word	0xfffffffd
	.align		4
        /*0018*/ 	.word	0x00000000
	.align		4
        /*001c*/ 	.word	0xfffffffc


//--------------------- .nv.constant4             --------------------------
	.section	.nv.constant4,"a",@progbits
	.align	8
	.align		8
.nv.constant4:
        /*0000*/ 	.dword	precalc_xorwow_matrix
	.align		8
        /*0008*/ 	.dword	precalc_xorwow_offset_matrix
	.align		8
        /*0010*/ 	.dword	mrg32k3aM1
	.align		8
        /*0018*/ 	.dword	mrg32k3aM2
	.align		8
        /*0020*/ 	.dword	mrg32k3aM1SubSeq
	.align		8
        /*0028*/ 	.dword	mrg32k3aM2SubSeq
	.align		8
        /*0030*/ 	.dword	mrg32k3aM1Seq
	.align		8
        /*0038*/ 	.dword	mrg32k3aM2Seq
	.align		8
        /*0040*/ 	.dword	blk_vals
	.align		8
        /*0048*/ 	.dword	blk_idxs
	.align		8
        /*0050*/ 	.dword	blk_num


//--------------------- .nv.constant3             --------------------------
	.section	.nv.constant3,"a",@progbits
	.align	8
.nv.constant3:
	.type		__cr_lgamma_table,@object
	.size		__cr_lgamma_table,(.L_8 - __cr_lgamma_table)
__cr_lgamma_table:
        /*0000*/ 	.byte	0x00, 0x00, 0x00, 0x00, 0x00, 0x00, 0x00, 0x00, 0x00, 0x00, 0x00, 0x00, 0x00, 0x00, 0x00, 0x00
        /*0010*/ 	.byte	0xef, 0x39, 0xfa, 0xfe, 0x42, 0x2e, 0xe6, 0x3f, 0x02, 0x20, 0x2a, 0xfa, 0x0b, 0xab, 0xfc, 0x3f
        /*0020*/ 	.byte	0xf9, 0x2c, 0x92, 0x7c, 0xa7, 0x6c, 0x09, 0x40, 0xc9, 0x79, 0x44, 0x3c, 0x64, 0x26, 0x13, 0x40
        /*0030*/ 	.byte	0xca, 0x01, 0xcf, 0x3a, 0x27, 0x51, 0x1a, 0x40, 0x30, 0xcc, 0x2d, 0xf3, 0xe1, 0x0c, 0x21, 0x40
        /*0040*/ 	.byte	0x0d, 0xb7, 0xfc, 0x82, 0x8e, 0x35, 0x25, 0x40
.L_8:


//--------------------- .text._Z13max_id_kernelPKiiPii --------------------------
	.section	.text._Z13max_id_kernelPKiiPii,"ax",@progbits
	.align	128
        .global         _Z13max_id_kernelPKiiPii
        .type           _Z13max_id_kernelPKiiPii,@function
        .size           _Z13max_id_kernelPKiiPii,(.L_x_74 - _Z13max_id_kernelPKiiPii)
        .other          _Z13max_id_kernelPKiiPii,@"STO_CUDA_ENTRY STV_DEFAULT"
_Z13max_id_kernelPKiiPii:
.text._Z13max_id_kernelPKiiPii:
[----:B------:R-:W-:Y:S01]  /*0000*/  LDC R1, c[0x0][0x37c] ;  /* 0x0000df00ff017b82 */ /* 0x000fe20000000800 */
[----:B------:R-:W0:Y:S07]  /*0010*/  S2R R20, SR_TID.X ;  /* 0x0000000000147919 */ /* 0x000e2e0000002100 */
[----:B------:R-:W1:Y:S01]  /*0020*/  S2UR UR5, SR_CgaCtaId ;  /* 0x00000000000579c3 */ /* 0x000e620000008800 */
[----:B------:R-:W2:Y:S01]  /*0030*/  LDCU UR7, c[0x0][0x398] ;  /* 0x00007300ff0777ac */ /* 0x000ea20008000800 */
[----:B------:R-:W-:Y:S01]  /*0040*/  BSSY.RECONVERGENT B0, `(.L_x_0) ;  /* 0x0000046000007945 */ /* 0x000fe20003800200 */
[----:B------:R-:W0:Y:S01]  /*0050*/  S2R R0, SR_CTAID.X ;  /* 0x0000000000007919 */ /* 0x000e220000002500 */
[----:B------:R-:W-:Y:S01]  /*0060*/  IMAD.MOV.U32 R14, RZ, RZ, -0x1 ;  /* 0xffffffffff0e7424 */ /* 0x000fe200078e00ff */
[----:B------:R-:W3:Y:S01]  /*0070*/  LDCU UR12, c[0x0][0x388] ;  /* 0x00007100ff0c77ac */ /* 0x000ee20008000800 */
[----:B------:R-:W-:-:S02]  /*0080*/  IMAD.MOV.U32 R13, RZ, RZ, -0x1 ;  /* 0xffffffffff0d7424 */ /* 0x000fc400078e00ff */
[----:B------:R-:W0:Y:S01]  /*0090*/  LDC R19, c[0x0][0x360] ;  /* 0x0000d800ff137b82 */ /* 0x000e220000000800 */
[----:B------:R-:W-:Y:S01]  /*00a0*/  UMOV UR4, 0x400 ;  /* 0x0000040000047882 */ /* 0x000fe20000000000 */
[----:B------:R-:W4:Y:S01]  /*00b0*/  LDCU.64 UR10, c[0x0][0x358] ;  /* 0x00006b00ff0a77ac */ /* 0x000f220008000a00 */
[----:B------:R-:W0:Y:S01]  /*00c0*/  LDCU UR13, c[0x0][0x388] ;  /* 0x00007100ff0d77ac */ /* 0x000e220008000800 */
[----:B--2---:R-:W-:Y:S02]  /*00d0*/  UISETP.GT.AND UP0, UPT, UR7, -0x1, UPT ;  /* 0xffffffff0700788c */ /* 0x004fe4000bf04270 */
[----:B-1----:R-:W-:Y:S02]  /*00e0*/  ULEA UR6, UR5, UR4, 0x18 ;  /* 0x0000000405067291 */ /* 0x002fe4000f8ec0ff */
[----:B------:R-:W-:Y:S01]  /*00f0*/  ULOP3.LUT UR4, UR7, 0xaad26b49, URZ, 0x3c, !UPT ;  /* 0xaad26b4907047892 */ /* 0x000fe2000f8e3cff */
[----:B------:R-:W-:-:S03]  /*0100*/  UMOV UR5, 0xd991eb4f ;  /* 0xd991eb4f00057882 */ /* 0x000fc60000000000 */
[----:B------:R-:W-:Y:S02]  /*0110*/  UIMAD UR4, UR4, 0x4182bed5, URZ ;  /* 0x4182bed5040478a4 */ /* 0x000fe4000f8e02ff */
[----:B------:R-:W-:Y:S01]  /*0120*/  USEL UR5, UR5, 0x8bf16996, UP0 ;  /* 0x8bf1699605057887 */ /* 0x000fe20008000000 */
[----:B------:R-:W-:Y:S01]  /*0130*/  STS [UR6+0x800], RZ ;  /* 0x000800ffff007988 */ /* 0x000fe20008000806 */
[----:B------:R-:W-:Y:S01]  /*0140*/  UIADD3 UR7, UPT, UPT, UR4, 0x75bcd15, URZ ;  /* 0x075bcd1504077890 */ /* 0x000fe2000fffe0ff */
[----:B0-----:R-:W-:Y:S01]  /*0150*/  IMAD R10, R19, R0, R20 ;  /* 0x00000000130a7224 */ /* 0x001fe200078e0214 */
[----:B------:R-:W-:Y:S02]  /*0160*/  UIADD3 UR6, UPT, UPT, UR5, 0x64f0c9, UR4 ;  /* 0x0064f0c905067890 */ /* 0x000fe4000fffe004 */
[----:B------:R-:W-:Y:S02]  /*0170*/  ULOP3.LUT UR8, UR4, 0x159a55e5, URZ, 0x3c, !UPT ;  /* 0x159a55e504087892 */ /* 0x000fe4000f8e3cff */
[----:B---3--:R-:W-:Y:S01]  /*0180*/  ISETP.GE.AND P0, PT, R10, UR12, PT ;  /* 0x0000000c0a007c0c */ /* 0x008fe2000bf06270 */
[----:B------:R-:W-:Y:S01]  /*0190*/  UIADD3 UR9, UPT, UPT, UR5, 0x1f123bb5, URZ ;  /* 0x1f123bb505097890 */ /* 0x000fe2000fffe0ff */
[----:B------:R-:W-:Y:S01]  /*01a0*/  IMAD.U32 R18, RZ, RZ, UR6 ;  /* 0x00000006ff127e24 */ /* 0x000fe2000f8e00ff */
[----:B------:R-:W-:Y:S01]  /*01b0*/  ULOP3.LUT UR5, UR5, 0x5491333, URZ, 0x3c, !UPT ;  /* 0x0549133305057892 */ /* 0x000fe2000f8e3cff */
[----:B------:R-:W-:Y:S01]  /*01c0*/  MOV R11, UR7 ;  /* 0x00000007000b7c02 */ /* 0x000fe20008000f00 */
[----:B------:R-:W-:Y:S01]  /*01d0*/  UIADD3 UR4, UPT, UPT, UR4, 0x583f19, URZ ;  /* 0x00583f1904047890 */ /* 0x000fe2000fffe0ff */
[----:B------:R-:W-:-:S02]  /*01e0*/  IMAD.U32 R8, RZ, RZ, UR8 ;  /* 0x00000008ff087e24 */ /* 0x000fc4000f8e00ff */
[----:B------:R-:W-:Y:S02]  /*01f0*/  IMAD.U32 R6, RZ, RZ, UR9 ;  /* 0x00000009ff067e24 */ /* 0x000fe4000f8e00ff */
[----:B------:R-:W-:Y:S01]  /*0200*/  IMAD.U32 R12, RZ, RZ, UR5 ;  /* 0x00000005ff0c7e24 */ /* 0x000fe2000f8e00ff */
[----:B------:R-:W-:Y:S02]  /*0210*/  MOV R7, UR4 ;  /* 0x0000000400077c02 */ /* 0x000fe40008000f00 */
[----:B----4-:R-:W-:Y:S05]  /*0220*/  @P0 BRA `(.L_x_1) ;  /* 0x00000000009c0947 */ /* 0x010fea0003800000 */
[----:B------:R-:W0:Y:S01]  /*0230*/  LDC.64 R2, c[0x0][0x380] ;  /* 0x0000e000ff027b82 */ /* 0x000e220000000a00 */
[----:B------:R-:W1:Y:S01]  /*0240*/  LDCU UR4, c[0x0][0x370] ;  /* 0x00006e00ff0477ac */ /* 0x000e620008000800 */
[----:B------:R-:W-:Y:S02]  /*0250*/  IMAD.MOV.U32 R13, RZ, RZ, -0x1 ;  /* 0xffffffffff0d7424 */ /* 0x000fe400078e00ff */
[----:B------:R-:W-:Y:S02]  /*0260*/  IMAD.MOV.U32 R14, RZ, RZ, -0x1 ;  /* 0xffffffffff0e7424 */ /* 0x000fe400078e00ff */
[----:B-1----:R-:W-:-:S07]  /*0270*/  IMAD R9, R19, UR4, RZ ;  /* 0x0000000413097c24 */ /* 0x002fce000f8e02ff */
.L_x_4:
[----:B0-----:R-:W-:-:S06]  /*0280*/  IMAD.WIDE R4, R10, 0x4, R2 ;  /* 0x000000040a047825 */ /* 0x001fcc00078e0202 */
[----:B------:R-:W2:Y:S01]  /*0290*/  LDG.E R5, desc[UR10][R4.64] ;  /* 0x0000000a04057981 */ /* 0x000ea2000c1e1900 */
[----:B------:R-:W-:Y:S01]  /*02a0*/  BSSY.RECONVERGENT B1, `(.L_x_2) ;  /* 0x000001c000017945 */ /* 0x000fe20003800200 */
[----:B------:R-:W-:Y:S01]  /*02b0*/  IMAD.MOV.U32 R17, RZ, RZ, R13 ;  /* 0x000000ffff117224 */ /* 0x000fe200078e000d */
[-C--:B------:R-:W-:Y:S01]  /*02c0*/  MOV R15, R14.reuse ;  /* 0x0000000e000f7202 */ /* 0x080fe20000000f00 */
[----:B------:R-:W-:Y:S01]  /*02d0*/  IMAD.MOV.U32 R13, RZ, RZ, R10 ;  /* 0x000000ffff0d7224 */ /* 0x000fe200078e000a */
[----:B--2---:R-:W-:Y:S01]  /*02e0*/  ISETP.GT.AND P0, PT, R5, R14, PT ;  /* 0x0000000e0500720c */ /* 0x004fe20003f04270 */
[----:B------:R-:W-:-:S12]  /*02f0*/  IMAD.MOV.U32 R14, RZ, RZ, R5 ;  /* 0x000000ffff0e7224 */ /* 0x000fd800078e0005 */
[----:B------:R-:W-:Y:S05]  /*0300*/  @P0 BRA `(.L_x_3) ;  /* 0x0000000000540947 */ /* 0x000fea0003800000 */
[-C--:B------:R-:W-:Y:S01]  /*0310*/  ISETP.NE.AND P0, PT, R14, R15.reuse, PT ;  /* 0x0000000f0e00720c */ /* 0x080fe20003f05270 */
[----:B------:R-:W-:Y:S01]  /*0320*/  IMAD.MOV.U32 R13, RZ, RZ, R17 ;  /* 0x000000ffff0d7224 */ /* 0x000fe200078e0011 */
[----:B------:R-:W-:-:S11]  /*0330*/  MOV R14, R15 ;  /* 0x0000000f000e7202 */ /* 0x000fd60000000f00 */
[----:B------:R-:W-:Y:S05]  /*0340*/  @P0 BRA `(.L_x_3) ;  /* 0x0000000000440947 */ /* 0x000fea0003800000 */
[----:B------:R-:W-:Y:S01]  /*0350*/  SHF.R.U32.HI R4, RZ, 0x2, R11 ;  /* 0x00000002ff047819 */ /* 0x000fe2000001160b */
[----:B------:R-:W-:-:S03]  /*0360*/  VIADD R18, R18, 0x587c5 ;  /* 0x000587c512127836 */ /* 0x000fc60000000000 */
[----:B------:R-:W-:Y:S01]  /*0370*/  LOP3.LUT R5, R4, R11, RZ, 0x3c, !PT ;  /* 0x0000000b04057212 */ /* 0x000fe200078e3cff */
[----:B------:R-:W-:-:S04]  /*0380*/  IMAD.SHL.U32 R4, R7, 0x10, RZ ;  /* 0x0000001007047824 */ /* 0x000fc800078e00ff */
[----:B------:R-:W-:-:S05]  /*0390*/  IMAD.SHL.U32 R11, R5, 0x2, RZ ;  /* 0x00000002050b7824 */ /* 0x000fca00078e00ff */
[----:B------:R-:W-:Y:S02]  /*03a0*/  LOP3.LUT R16, R7, R4, R11, 0x96, !PT ;  /* 0x0000000407107212 */ /* 0x000fe400078e960b */
[----:B------:R-:W-:Y:S02]  /*03b0*/  MOV R4, R7 ;  /* 0x0000000700047202 */ /* 0x000fe40000000f00 */
[----:B------:R-:W-:-:S05]  /*03c0*/  LOP3.LUT R7, R16, R5, RZ, 0x3c, !PT ;  /* 0x0000000510077212 */ /* 0x000fca00078e3cff */
[----:B------:R-:W-:-:S05]  /*03d0*/  IMAD.IADD R5, R7, 0x1, R18 ;  /* 0x0000000107057824 */ /* 0x000fca00078e0212 */
[----:B------:R-:W-:Y:S01]  /*03e0*/  LOP3.LUT R11, R5, 0x1, RZ, 0xc0, !PT ;  /* 0x00000001050b7812 */ /* 0x000fe200078ec0ff */
[----:B------:R-:W-:Y:S01]  /*03f0*/  IMAD.MOV.U32 R5, RZ, RZ, R6 ;  /* 0x000000ffff057224 */ /* 0x000fe200078e0006 */
[----:B------:R-:W-:Y:S01]  /*0400*/  MOV R6, R12 ;  /* 0x0000000c00067202 */ /* 0x000fe20000000f00 */
[----:B------:R-:W-:Y:S01]  /*0410*/  IMAD.MOV.U32 R12, RZ, RZ, R4 ;  /* 0x000000ffff0c7224 */ /* 0x000fe200078e0004 */
[----:B------:R-:W-:Y:S01]  /*0420*/  ISETP.NE.U32.AND P0, PT, R11, 0x1, PT ;  /* 0x000000010b00780c */ /* 0x000fe20003f05070 */
[----:B------:R-:W-:Y:S02]  /*0430*/  IMAD.MOV.U32 R11, RZ, RZ, R8 ;  /* 0x000000ffff0b7224 */ /* 0x000fe400078e0008 */
[----:B------:R-:W-:Y:S01]  /*0440*/  IMAD.MOV.U32 R8, RZ, RZ, R5 ;  /* 0x000000ffff087224 */ /* 0x000fe200078e0005 */
[----:B------:R-:W-:-:S09]  /*0450*/  SEL R13, R17, R10, !P0 ;  /* 0x0000000a110d7207 */ /* 0x000fd20004000000 */
.L_x_3:
[----:B------:R-:W-:Y:S05]  /*0460*/  BSYNC.RECONVERGENT B1 ;  /* 0x0000000000017941 */ /* 0x000fea0003800200 */
.L_x_2:
[----:B------:R-:W-:-:S05]  /*0470*/  IMAD.IADD R10, R9, 0x1, R10 ;  /* 0x00000001090a7824 */ /* 0x000fca00078e020a */
[----:B------:R-:W-:-:S13]  /*0480*/  ISETP.GE.AND P0, PT, R10, UR13, PT ;  /* 0x0000000d0a007c0c */ /* 0x000fda000bf06270 */
[----:B------:R-:W-:Y:S05]  /*0490*/  @!P0 BRA `(.L_x_4) ;  /* 0xfffffffc00788947 */ /* 0x000fea000383ffff */
.L_x_1:
[----:B------:R-:W-:Y:S05]  /*04a0*/  BSYNC.RECONVERGENT B0 ;  /* 0x0000000000007941 */ /* 0x000fea0003800200 */
.L_x_0:
[----:B------:R-:W0:Y:S01]  /*04b0*/  S2UR UR6, SR_CgaCtaId ;  /* 0x00000000000679c3 */ /* 0x000e220000008800 */
[----:B------:R-:W-:Y:S01]  /*04c0*/  UMOV UR5, 0x400 ;  /* 0x0000040000057882 */ /* 0x000fe20000000000 */
[----:B------:R-:W-:Y:S01]  /*04d0*/  ISETP.GT.U32.AND P0, PT, R20, 0x7f, PT ;  /* 0x0000007f1400780c */ /* 0x000fe20003f04070 */
[----:B------:R-:W-:Y:S01]  /*04e0*/  UIADD3 UR4, UPT, UPT, UR5, 0x400, URZ ;  /* 0x0000040005047890 */ /* 0x000fe2000fffe0ff */
[----:B------:R-:W-:Y:S01]  /*04f0*/  BSSY.RECONVERGENT B0, `(.L_x_5) ;  /* 0x000002c000007945 */ /* 0x000fe20003800200 */
[----:B------:R-:W-:Y:S01]  /*0500*/  MOV R3, R7 ;  /* 0x0000000700037202 */ /* 0x000fe20000000f00 */
[----:B------:R-:W-:Y:S01]  /*0510*/  IMAD.MOV.U32 R2, RZ, RZ, R6 ;  /* 0x000000ffff027224 */ /* 0x000fe200078e0006 */
[----:B0-----:R-:W-:Y:S02]  /*0520*/  ULEA UR5, UR6, UR5, 0x18 ;  /* 0x0000000506057291 */ /* 0x001fe4000f8ec0ff */
[----:B------:R-:W-:-:S04]  /*0530*/  ULEA UR4, UR6, UR4, 0x18 ;  /* 0x0000000406047291 */ /* 0x000fc8000f8ec0ff */
[C---:B------:R-:W-:Y:S02]  /*0540*/  LEA R9, R20.reuse, UR5, 0x2 ;  /* 0x0000000514097c11 */ /* 0x040fe4000f8e10ff */
[----:B------:R-:W-:-:S03]  /*0550*/  LEA R10, R20, UR4, 0x2 ;  /* 0x00000004140a7c11 */ /* 0x000fc6000f8e10ff */
[----:B------:R0:W-:Y:S04]  /*0560*/  STS [R9], R14 ;  /* 0x0000000e09007388 */ /* 0x0001e80000000800 */
[----:B------:R0:W-:Y:S01]  /*0570*/  STS [R10], R13 ;  /* 0x0000000d0a007388 */ /* 0x0001e20000000800 */
[----:B------:R-:W-:Y:S06]  /*0580*/  BAR.SYNC.DEFER_BLOCKING 0x0 ;  /* 0x0000000000007b1d */ /* 0x000fec0000010000 */
[----:B------:R-:W-:Y:S05]  /*0590*/  @P0 BRA `(.L_x_6) ;  /* 0x0000000000840947 */ /* 0x000fea0003800000 */
[----:B------:R-:W-:Y:S04]  /*05a0*/  LDS R2, [R9] ;  /* 0x0000000009027984 */ /* 0x000fe80000000800 */
[----:B------:R-:W1:Y:S02]  /*05b0*/  LDS R3, [R9+0x200] ;  /* 0x0002000009037984 */ /* 0x000e640000000800 */
[----:B-1----:R-:W-:-:S13]  /*05c0*/  ISETP.GE.AND P0, PT, R2, R3, PT ;  /* 0x000000030200720c */ /* 0x002fda0003f06270 */
[----:B------:R-:W1:Y:S01]  /*05d0*/  @!P0 LDS R4, [R9+0x200] ;  /* 0x0002000009048984 */ /* 0x000e620000000800 */
[----:B------:R-:W-:Y:S02]  /*05e0*/  @!P0 IMAD.MOV.U32 R3, RZ, RZ, R7 ;  /* 0x000000ffff038224 */ /* 0x000fe400078e0007 */
[----:B------:R-:W-:Y:S01]  /*05f0*/  @!P0 IMAD.MOV.U32 R2, RZ, RZ, R6 ;  /* 0x000000ffff028224 */ /* 0x000fe200078e0006 */
[----:B-1----:R-:W-:Y:S04]  /*0600*/  @!P0 STS [R9], R4 ;  /* 0x0000000409008388 */ /* 0x002fe80000000800 */
[----:B------:R-:W1:Y:S04]  /*0610*/  @!P0 LDS R5, [R10+0x200] ;  /* 0x000200000a058984 */ /* 0x000e680000000800 */
[----:B-1----:R1:W-:Y:S01]  /*0620*/  @!P0 STS [R10], R5 ;  /* 0x000000050a008388 */ /* 0x0023e20000000800 */
[----:B------:R-:W-:Y:S05]  /*0630*/  @!P0 BRA `(.L_x_6) ;  /* 0x00000000005c8947 */ /* 0x000fea0003800000 */
[----:B------:R-:W-:Y:S04]  /*0640*/  LDS R2, [R9] ;  /* 0x0000000009027984 */ /* 0x000fe80000000800 */
[----:B------:R-:W2:Y:S02]  /*0650*/  LDS R3, [R9+0x200] ;  /* 0x0002000009037984 */ /* 0x000ea40000000800 */
[----:B--2---:R-:W-:Y:S01]  /*0660*/  ISETP.NE.AND P0, PT, R2, R3, PT ;  /* 0x000000030200720c */ /* 0x004fe20003f05270 */
[----:B------:R-:W-:Y:S01]  /*0670*/  IMAD.MOV.U32 R2, RZ, RZ, R6 ;  /* 0x000000ffff027224 */ /* 0x000fe200078e0006 */
[----:B------:R-:W-:-:S11]  /*0680*/  MOV R3, R7 ;  /* 0x0000000700037202 */ /* 0x000fd60000000f00 */
[----:B------:R-:W-:Y:S05]  /*0690*/  @P0 BRA `(.L_x_6) ;  /* 0x0000000000440947 */ /* 0x000fea0003800000 */
[----:B------:R-:W-:Y:S02]  /*06a0*/  SHF.R.U32.HI R2, RZ, 0x2, R11 ;  /* 0x00000002ff027819 */ /* 0x000fe4000001160b */
[----:B------:R-:W-:Y:S02]  /*06b0*/  IADD3 R18, PT, PT, R18, 0x587c5, RZ ;  /* 0x000587c512127810 */ /* 0x000fe40007ffe0ff */
[----:B------:R-:W-:Y:S01]  /*06c0*/  LOP3.LUT R3, R2, R11, RZ, 0x3c, !PT ;  /* 0x0000000b02037212 */ /* 0x000fe200078e3cff */
[----:B------:R-:W-:Y:S02]  /*06d0*/  IMAD.SHL.U32 R2, R7, 0x10, RZ ;  /* 0x0000001007027824 */ /* 0x000fe400078e00ff */
[----:B------:R-:W-:Y:S02]  /*06e0*/  IMAD.MOV.U32 R11, RZ, RZ, R8 ;  /* 0x000000ffff0b7224 */ /* 0x000fe400078e0008 */
[----:B------:R-:W-:-:S05]  /*06f0*/  IMAD.SHL.U32 R4, R3, 0x2, RZ ;  /* 0x0000000203047824 */ /* 0x000fca00078e00ff */
[----:B------:R-:W-:-:S04]  /*0700*/  LOP3.LUT R2, R7, R2, R4, 0x96, !PT ;  /* 0x0000000207027212 */ /* 0x000fc800078e9604 */
[----:B------:R-:W-:-:S05]  /*0710*/  LOP3.LUT R3, R2, R3, RZ, 0x3c, !PT ;  /* 0x0000000302037212 */ /* 0x000fca00078e3cff */
[----:B------:R-:W-:-:S05]  /*0720*/  IMAD.IADD R2, R18, 0x1, R3 ;  /* 0x0000000112027824 */ /* 0x000fca00078e0203 */
[----:B------:R-:W-:-:S04]  /*0730*/  LOP3.LUT R2, R2, 0x1, RZ, 0xc0, !PT ;  /* 0x0000000102027812 */ /* 0x000fc800078ec0ff */
[----:B------:R-:W-:Y:S01]  /*0740*/  ISETP.NE.U32.AND P0, PT, R2, 0x1, PT ;  /* 0x000000010200780c */ /* 0x000fe20003f05070 */
[----:B------:R-:W-:Y:S02]  /*0750*/  IMAD.MOV.U32 R2, RZ, RZ, R12 ;  /* 0x000000ffff027224 */ /* 0x000fe400078e000c */
[----:B------:R-:W-:-:S10]  /*0760*/  IMAD.MOV.U32 R12, RZ, RZ, R7 ;  /* 0x000000ffff0c7224 */ /* 0x000fd400078e0007 */
[----:B-1----:R-:W1:Y:S01]  /*0770*/  @P0 LDS R5, [R10+0x200] ;  /* 0x000200000a050984 */ /* 0x002e620000000800 */
[----:B------:R-:W-:Y:S01]  /*0780*/  @P0 MOV R11, R8 ;  /* 0x00000008000b0202 */ /* 0x000fe20000000f00 */
[----:B------:R-:W-:Y:S02]  /*0790*/  IMAD.MOV.U32 R8, RZ, RZ, R6 ;  /* 0x000000ffff087224 */ /* 0x000fe400078e0006 */
[----:B-1----:R2:W-:Y:S05]  /*07a0*/  @P0 STS [R10], R5 ;  /* 0x000000050a000388 */ /* 0x0025ea0000000800 */
.L_x_6:
[----:B------:R-:W-:Y:S05]  /*07b0*/  BSYNC.RECONVERGENT B0 ;  /* 0x0000000000007941 */ /* 0x000fea0003800200 */
.L_x_5:
[----:B------:R-:W-:Y:S01]  /*07c0*/  BAR.SYNC.DEFER_BLOCKING 0x0 ;  /* 0x0000000000007b1d */ /* 0x000fe20000010000 */
[----:B------:R-:W-:Y:S01]  /*07d0*/  ISETP.GT.U32.AND P0, PT, R20, 0x3f, PT ;  /* 0x0000003f1400780c */ /* 0x000fe20003f04070 */
[----:B-12---:R-:W-:Y:S01]  /*07e0*/  IMAD.MOV.U32 R5, RZ, RZ, R3 ;  /* 0x000000ffff057224 */ /* 0x006fe200078e0003 */
[----:B------:R-:W-:Y:S01]  /*07f0*/  MOV R4, R12 ;  /* 0x0000000c00047202 */ /* 0x000fe20000000f00 */
[----:B------:R-:W-:Y:S02]  /*0800*/  IMAD.MOV.U32 R6, RZ, RZ, R2 ;  /* 0x000000ffff067224 */ /* 0x000fe400078e0002 */
[----:B------:R-:W-:Y:S01]  /*0810*/  BSSY.RECONVERGENT B0, `(.L_x_7) ;  /* 0x000002d000007945 */ /* 0x000fe20003800200 */
[----:B------:R-:W-:-:S07]  /*0820*/  IMAD.MOV.U32 R7, RZ, RZ, R8 ;  /* 0x000000ffff077224 */ /* 0x000fce00078e0008 */
[----:B------:R-:W-:Y:S05]  /*0830*/  @P0 BRA `(.L_x_8) ;  /* 0x0000000000a80947 */ /* 0x000fea0003800000 */
[----:B------:R-:W-:Y:S04]  /*0840*/  LDS R4, [R9] ;  /* 0x0000000009047984 */ /* 0x000fe80000000800 */
[----:B------:R-:W1:Y:S02]  /*0850*/  LDS R5, [R9+0x100] ;  /* 0x0001000009057984 */ /* 0x000e640000000800 */
[----:B-1----:R-:W-:-:S13]  /*0860*/  ISETP.GE.AND P0, PT, R4, R5, PT ;  /* 0x000000050400720c */ /* 0x002fda0003f06270 */
[----:B------:R-:W-:Y:S05]  /*0870*/  @!P0 BRA `(.L_x_9) ;  /* 0x0000000000788947 */ /* 0x000fea0003800000 */
[----:B------:R-:W-:Y:S01]  /*0880*/  LDS R4, [R9] ;  /* 0x0000000009047984 */ /* 0x000fe20000000800 */
[----:B------:R-:W-:Y:S02]  /*0890*/  IMAD.MOV.U32 R6, RZ, RZ, R2 ;  /* 0x000000ffff067224 */ /* 0x000fe400078e0002 */
[----:B------:R-:W-:Y:S01]  /*08a0*/  IMAD.MOV.U32 R7, RZ, RZ, R8 ;  /* 0x000000ffff077224 */ /* 0x000fe200078e0008 */
[----:B------:R-:W1:Y:S02]  /*08b0*/  LDS R5, [R9+0x100] ;  /* 0x0001000009057984 */ /* 0x000e640000000800 */
[----:B-1----:R-:W-:Y:S01]  /*08c0*/  ISETP.NE.AND P0, PT, R4, R5, PT ;  /* 0x000000050400720c */ /* 0x002fe20003f05270 */
[----:B------:R-:W-:Y:S01]  /*08d0*/  IMAD.MOV.U32 R5, RZ, RZ, R3 ;  /* 0x000000ffff057224 */ /* 0x000fe200078e0003 */
[----:B------:R-:W-:-:S11]  /*08e0*/  MOV R4, R12 ;  /* 0x0000000c00047202 */ /* 0x000fd60000000f00 */
[----:B------:R-:W-:Y:S05]  /*08f0*/  @P0 BRA `(.L_x_8) ;  /* 0x0000000000780947 */ /* 0x000fea0003800000 */
[----:B------:R-:W-:Y:S01]  /*0900*/  SHF.R.U32.HI R4, RZ, 0x2, R11 ;  /* 0x00000002ff047819 */ /* 0x000fe2000001160b */
[----:B------:R-:W-:Y:S02]  /*0910*/  VIADD R18, R18, 0x587c5 ;  /* 0x000587c512127836 */ /* 0x000fe40000000000 */
[----:B------:R-:W-:Y:S01]  /*0920*/  IMAD.MOV.U32 R7, RZ, RZ, R2 ;  /* 0x000000ffff077224 */ /* 0x000fe200078e0002 */
[----:B------:R-:W-:Y:S01]  /*0930*/  LOP3.LUT R5, R4, R11, RZ, 0x3c, !PT ;  /* 0x0000000b04057212 */ /* 0x000fe200078e3cff */
[----:B------:R-:W-:Y:S02]  /*0940*/  IMAD.SHL.U32 R4, R3, 0x10, RZ ;  /* 0x0000001003047824 */ /* 0x000fe400078e00ff */
[----:B------:R-:W-:Y:S01]  /*0950*/  IMAD.MOV.U32 R11, RZ, RZ, R8 ;  /* 0x000000ffff0b7224 */ /* 0x000fe200078e0008 */
[----:B------:R-:W-:-:S04]  /*0960*/  SHF.L.U32 R6, R5, 0x1, RZ ;  /* 0x0000000105067819 */ /* 0x000fc800000006ff */
[----:B------:R-:W-:Y:S02]  /*0970*/  LOP3.LUT R4, R3, R4, R6, 0x96, !PT ;  /* 0x0000000403047212 */ /* 0x000fe400078e9606 */
[----:B------:R-:W-:Y:S02]  /*0980*/  MOV R6, R12 ;  /* 0x0000000c00067202 */ /* 0x000fe40000000f00 */
[----:B------:R-:W-:-:S05]  /*0990*/  LOP3.LUT R5, R4, R5, RZ, 0x3c, !PT ;  /* 0x0000000504057212 */ /* 0x000fca00078e3cff */
[----:B------:R-:W-:-:S05]  /*09a0*/  IMAD.IADD R4, R18, 0x1, R5 ;  /* 0x0000000112047824 */ /* 0x000fca00078e0205 */
[----:B------:R-:W-:-:S04]  /*09b0*/  LOP3.LUT R4, R4, 0x1, RZ, 0xc0, !PT ;  /* 0x0000000104047812 */ /* 0x000fc800078ec0ff */
[----:B------:R-:W-:Y:S01]  /*09c0*/  ISETP.NE.U32.AND P0, PT, R4, 0x1, PT ;  /* 0x000000010400780c */ /* 0x000fe20003f05070 */
[----:B------:R-:W-:-:S12]  /*09d0*/  IMAD.MOV.U32 R4, RZ, RZ, R3 ;  /* 0x000000ffff047224 */ /* 0x000fd800078e0003 */
[----:B------:R-:W-:Y:S05]  /*09e0*/  @!P0 BRA `(.L_x_8) ;  /* 0x00000000003c8947 */ /* 0x000fea0003800000 */
[----:B0-----:R-:W0:Y:S01]  /*09f0*/  LDS R13, [R10+0x100] ;  /* 0x000100000a0d7984 */ /* 0x001e220000000800 */
[----:B------:R-:W-:Y:S01]  /*0a00*/  IMAD.MOV.U32 R4, RZ, RZ, R3 ;  /* 0x000000ffff047224 */ /* 0x000fe200078e0003 */
[----:B------:R-:W-:Y:S01]  /*0a10*/  MOV R6, R12 ;  /* 0x0000000c00067202 */ /* 0x000fe20000000f00 */
[----:B------:R-:W-:Y:S02]  /*0a20*/  IMAD.MOV.U32 R7, RZ, RZ, R2 ;  /* 0x000000ffff077224 */ /* 0x000fe400078e0002 */
[----:B------:R-:W-:Y:S01]  /*0a30*/  IMAD.MOV.U32 R11, RZ, RZ, R8 ;  /* 0x000000ffff0b7224 */ /* 0x000fe200078e0008 */
[----:B0-----:R2:W-:Y:S01]  /*0a40*/  STS [R10], R13 ;  /* 0x0000000d0a007388 */ /* 0x0015e20000000800 */
[----:B------:R-:W-:Y:S05]  /*0a50*/  BRA `(.L_x_8) ;  /* 0x0000000000207947 */ /* 0x000fea0003800000 */
.L_x_9:
[----:B0-----:R-:W0:Y:S01]  /*0a60*/  LDS R14, [R9+0x100] ;  /* 0x00010000090e7984 */ /* 0x001e220000000800 */
[----:B------:R-:W-:Y:S01]  /*0a70*/  IMAD.MOV.U32 R5, RZ, RZ, R3 ;  /* 0x000000ffff057224 */ /* 0x000fe200078e0003 */
[----:B------:R-:W-:Y:S01]  /*0a80*/  MOV R4, R12 ;  /* 0x0000000c00047202 */ /* 0x000fe20000000f00 */
[----:B------:R-:W-:Y:S02]  /*0a90*/  IMAD.MOV.U32 R6, RZ, RZ, R2 ;  /* 0x000000ffff067224 */ /* 0x000fe400078e0002 */
[----:B------:R-:W-:Y:S01]  /*0aa0*/  IMAD.MOV.U32 R7, RZ, RZ, R8 ;  /* 0x000000ffff077224 */ /* 0x000fe200078e0008 */
[----:B0-----:R-:W-:Y:S04]  /*0ab0*/  STS [R9], R14 ;  /* 0x0000000e09007388 */ /* 0x001fe80000000800 */
[----:B------:R-:W0:Y:S04]  /*0ac0*/  LDS R13, [R10+0x100] ;  /* 0x000100000a0d7984 */ /* 0x000e280000000800 */
[----:B0-----:R1:W-:Y:S02]  /*0ad0*/  STS [R10], R13 ;  /* 0x0000000d0a007388 */ /* 0x0013e40000000800 */
.L_x_8:
[----:B------:R-:W-:Y:S05]  /*0ae0*/  BSYNC.RECONVERGENT B0 ;  /* 0x0000000000007941 */ /* 0x000fea0003800200 */
.L_x_7:
[----:B------:R-:W-:Y:S01]  /*0af0*/  BAR.SYNC.DEFER_BLOCKING 0x0 ;  /* 0x0000000000007b1d */ /* 0x000fe20000010000 */
[----:B------:R-:W-:Y:S01]  /*0b00*/  ISETP.GT.U32.AND P0, PT, R20, 0x1f, PT ;  /* 0x0000001f1400780c */ /* 0x000fe20003f04070 */
[----:B------:R-:W-:Y:S01]  /*0b10*/  IMAD.MOV.U32 R3, RZ, RZ, R5 ;  /* 0x000000ffff037224 */ /* 0x000fe200078e0005 */
[----:B------:R-:W-:Y:S01]  /*0b20*/  MOV R2, R4 ;  /* 0x0000000400027202 */ /* 0x000fe20000000f00 */
[----:B------:R-:W-:Y:S02]  /*0b30*/  IMAD.MOV.U32 R8, RZ, RZ, R6 ;  /* 0x000000ffff087224 */ /* 0x000fe400078e0006 */
[----:B------:R-:W-:Y:S01]  /*0b40*/  BSSY.RECONVERGENT B0, `(.L_x_10) ;  /* 0x000002d000007945 */ /* 0x000fe20003800200 */
[----:B------:R-:W-:-:S07]  /*0b50*/  IMAD.MOV.U32 R12, RZ, RZ, R7 ;  /* 0x000000ffff0c7224 */ /* 0x000fce00078e0007 */
[----:B------:R-:W-:Y:S05]  /*0b60*/  @P0 BRA `(.L_x_11) ;  /* 0x0000000000a80947 */ /* 0x000fea0003800000 */
[----:B------:R-:W-:Y:S04]  /*0b70*/  LDS R2, [R9] ;  /* 0x0000000009027984 */ /* 0x000fe80000000800 */
[----:B------:R-:W3:Y:S02]  /*0b80*/  LDS R3, [R9+0x80] ;  /* 0x0000800009037984 */ /* 0x000ee40000000800 */
[----:B---3--:R-:W-:-:S13]  /*0b90*/  ISETP.GE.AND P0, PT, R2, R3, PT ;  /* 0x000000030200720c */ /* 0x008fda0003f06270 */
[----:B------:R-:W-:Y:S05]  /*0ba0*/  @!P0 BRA `(.L_x_12) ;  /* 0x0000000000788947 */ /* 0x000fea0003800000 */
[----:B------:R-:W-:Y:S01]  /*0bb0*/  LDS R2, [R9] ;  /* 0x0000000009027984 */ /* 0x000fe20000000800 */
[----:B------:R-:W-:Y:S02]  /*0bc0*/  IMAD.MOV.U32 R8, RZ, RZ, R6 ;  /* 0x000000ffff087224 */ /* 0x000fe400078e0006 */
[----:B------:R-:W-:Y:S01]  /*0bd0*/  IMAD.MOV.U32 R12, RZ, RZ, R7 ;  /* 0x000000ffff0c7224 */ /* 0x000fe200078e0007 */
[----:B------:R-:W3:Y:S02]  /*0be0*/  LDS R3, [R9+0x80] ;  /* 0x0000800009037984 */ /* 0x000ee40000000800 */
[----:B---3--:R-:W-:Y:S01]  /*0bf0*/  ISETP.NE.AND P0, PT, R2, R3, PT ;  /* 0x000000030200720c */ /* 0x008fe20003f05270 */
        /* <DEDUP_REMOVED lines=18> */
[----:B012---:R-:W0:Y:S01]  /*0d20*/  LDS R13, [R10+0x80] ;  /* 0x000080000a0d7984 */ /* 0x007e220000000800 */
[----:B------:R-:W-:Y:S01]  /*0d30*/  IMAD.MOV.U32 R2, RZ, RZ, R5 ;  /* 0x000000ffff027224 */ /* 0x000fe200078e0005 */
[----:B------:R-:W-:Y:S01]  /*0d40*/  MOV R8, R4 ;  /* 0x0000000400087202 */ /* 0x000fe20000000f00 */
[----:B------:R-:W-:Y:S02]  /*0d50*/  IMAD.MOV.U32 R12, RZ, RZ, R6 ;  /* 0x000000ffff0c7224 */ /* 0x000fe400078e0006 */
[----:B------:R-:W-:Y:S01]  /*0d60*/  IMAD.MOV.U32 R11, RZ, RZ, R7 ;  /* 0x000000ffff0b7224 */ /* 0x000fe200078e0007 */
[----:B0-----:R4:W-:Y:S01]  /*0d70*/  STS [R10], R13 ;  /* 0x0000000d0a007388 */ /* 0x0019e20000000800 */
[----:B------:R-:W-:Y:S05]  /*0d80*/  BRA `(.L_x_11) ;  /* 0x0000000000207947 */ /* 0x000fea0003800000 */
.L_x_12:
[----:B0-----:R-:W0:Y:S01]  /*0d90*/  LDS R14, [R9+0x80] ;  /* 0x00008000090e7984 */ /* 0x001e220000000800 */
[----:B------:R-:W-:Y:S01]  /*0da0*/  IMAD.MOV.U32 R3, RZ, RZ, R5 ;  /* 0x000000ffff037224 */ /* 0x000fe200078e0005 */
[----:B------:R-:W-:Y:S01]  /*0db0*/  MOV R2, R4 ;  /* 0x0000000400027202 */ /* 0x000fe20000000f00 */
[----:B------:R-:W-:Y:S02]  /*0dc0*/  IMAD.MOV.U32 R8, RZ, RZ, R6 ;  /* 0x000000ffff087224 */ /* 0x000fe400078e0006 */
[----:B------:R-:W-:Y:S01]  /*0dd0*/  IMAD.MOV.U32 R12, RZ, RZ, R7 ;  /* 0x000000ffff0c7224 */ /* 0x000fe200078e0007 */
[----:B0-----:R-:W-:Y:S04]  /*0de0*/  STS [R9], R14 ;  /* 0x0000000e09007388 */ /* 0x001fe80000000800 */
[----:B-12---:R-:W0:Y:S04]  /*0df0*/  LDS R13, [R10+0x80] ;  /* 0x000080000a0d7984 */ /* 0x006e280000000800 */
[----:B0-----:R3:W-:Y:S02]  /*0e00*/  STS [R10], R13 ;  /* 0x0000000d0a007388 */ /* 0x0017e40000000800 */
.L_x_11:
[----:B------:R-:W-:Y:S05]  /*0e10*/  BSYNC.RECONVERGENT B0 ;  /* 0x0000000000007941 */ /* 0x000fea0003800200 */
.L_x_10:
        /* <DEDUP_REMOVED lines=9> */
[----:B------:R-:W5:Y:S02]  /*0eb0*/  LDS R5, [R9+0x40] ;  /* 0x0000400009057984 */ /* 0x000f640000000800 */
[----:B-----5:R-:W-:-:S13]  /*0ec0*/  ISETP.GE.AND P0, PT, R4, R5, PT ;  /* 0x000000050400720c */ /* 0x020fda0003f06270 */
[----:B------:R-:W-:Y:S05]  /*0ed0*/  @!P0 BRA `(.L_x_15) ;  /* 0x0000000000788947 */ /* 0x000fea0003800000 */
[----:B------:R-:W-:Y:S01]  /*0ee0*/  LDS R4, [R9] ;  /* 0x0000000009047984 */ /* 0x000fe20000000800 */
[----:B------:R-:W-:Y:S02]  /*0ef0*/  IMAD.MOV.U32 R6, RZ, RZ, R8 ;  /* 0x000000ffff067224 */ /* 0x000fe400078e0008 */
[----:B------:R-:W-:Y:S01]  /*0f00*/  IMAD.MOV.U32 R7, RZ, RZ, R12 ;  /* 0x000000ffff077224 */ /* 0x000fe200078e000c */
[----:B------:R-:W5:Y:S02]  /*0f10*/  LDS R5, [R9+0x40] ;  /* 0x0000400009057984 */ /* 0x000f640000000800 */
[----:B-----5:R-:W-:Y:S01]  /*0f20*/  ISETP.NE.AND P0, PT, R4, R5, PT ;  /* 0x000000050400720c */ /* 0x020fe20003f05270 */
        /* <DEDUP_REMOVED lines=18> */
[----:B01234-:R-:W0:Y:S01]  /*1050*/  LDS R13, [R10+0x40] ;  /* 0x000040000a0d7984 */ /* 0x01fe220000000800 */
[----:B------:R-:W-:Y:S01]  /*1060*/  IMAD.MOV.U32 R4, RZ, RZ, R3 ;  /* 0x000000ffff047224 */ /* 0x000fe200078e0003 */
[----:B------:R-:W-:Y:S01]  /*1070*/  MOV R6, R2 ;  /* 0x0000000200067202 */ /* 0x000fe20000000f00 */
[----:B------:R-:W-:Y:S02]  /*1080*/  IMAD.MOV.U32 R7, RZ, RZ, R8 ;  /* 0x000000ffff077224 */ /* 0x000fe400078e0008 */
[----:B------:R-:W-:Y:S01]  /*1090*/  IMAD.MOV.U32 R11, RZ, RZ, R12 ;  /* 0x000000ffff0b7224 */ /* 0x000fe200078e000c */
[----:B0-----:R0:W-:Y:S01]  /*10a0*/  STS [R10], R13 ;  /* 0x0000000d0a007388 */ /* 0x0011e20000000800 */
[----:B------:R-:W-:Y:S05]  /*10b0*/  BRA `(.L_x_14) ;  /* 0x0000000000207947 */ /* 0x000fea0003800000 */
.L_x_15:
[----:B0-----:R-:W0:Y:S01]  /*10c0*/  LDS R14, [R9+0x40] ;  /* 0x00004000090e7984 */ /* 0x001e220000000800 */
[----:B------:R-:W-:Y:S01]  /*10d0*/  IMAD.MOV.U32 R5, RZ, RZ, R3 ;  /* 0x000000ffff057224 */ /* 0x000fe200078e0003 */
[----:B------:R-:W-:Y:S01]  /*10e0*/  MOV R4, R2 ;  /* 0x0000000200047202 */ /* 0x000fe20000000f00 */
[----:B------:R-:W-:Y:S02]  /*10f0*/  IMAD.MOV.U32 R6, RZ, RZ, R8 ;  /* 0x000000ffff067224 */ /* 0x000fe400078e0008 */
[----:B------:R-:W-:Y:S01]  /*1100*/  IMAD.MOV.U32 R7, RZ, RZ, R12 ;  /* 0x000000ffff077224 */ /* 0x000fe200078e000c */
[----:B0-----:R-:W-:Y:S04]  /*1110*/  STS [R9], R14 ;  /* 0x0000000e09007388 */ /* 0x001fe80000000800 */
[----:B-1234-:R-:W0:Y:S04]  /*1120*/  LDS R13, [R10+0x40] ;  /* 0x000040000a0d7984 */ /* 0x01ee280000000800 */
[----:B0-----:R0:W-:Y:S02]  /*1130*/  STS [R10], R13 ;  /* 0x0000000d0a007388 */ /* 0x0011e40000000800 */
.L_x_14:
[----:B------:R-:W-:Y:S05]  /*1140*/  BSYNC.RECONVERGENT B0 ;  /* 0x0000000000007941 */ /* 0x000fea0003800200 */
.L_x_13:
        /* <DEDUP_REMOVED lines=42> */
.L_x_18:
        /* <DEDUP_REMOVED lines=8> */
.L_x_17:
[----:B------:R-:W-:Y:S05]  /*1470*/  BSYNC.RECONVERGENT B0 ;  /* 0x0000000000007941 */ /* 0x000fea0003800200 */
.L_x_16:
        /* <DEDUP_REMOVED lines=42> */
.L_x_21:
        /* <DEDUP_REMOVED lines=8> */
.L_x_20:
[----:B------:R-:W-:Y:S05]  /*17a0*/  BSYNC.RECONVERGENT B0 ;  /* 0x0000000000007941 */ /* 0x000fea0003800200 */
.L_x_19:
        /* <DEDUP_REMOVED lines=42> */
.L_x_24:
        /* <DEDUP_REMOVED lines=8> */
.L_x_23:
[----:B------:R-:W-:Y:S05]  /*1ad0*/  BSYNC.RECONVERGENT B0 ;  /* 0x0000000000007941 */ /* 0x000fea0003800200 */
.L_x_22:
[----:B------:R-:W-:Y:S01]  /*1ae0*/  BAR.SYNC.DEFER_BLOCKING 0x0 ;  /* 0x0000000000007b1d */ /* 0x000fe20000010000 */
[----:B------:R-:W-:Y:S01]  /*1af0*/  ISETP.NE.AND P0, PT, R20, RZ, PT ;  /* 0x000000ff1400720c */ /* 0x000fe20003f05270 */
[----:B------:R-:W-:Y:S01]  /*1b00*/  IMAD.MOV.U32 R25, RZ, RZ, R3 ;  /* 0x000000ffff197224 */ /* 0x000fe200078e0003 */
[----:B------:R-:W-:Y:S01]  /*1b10*/  MOV R23, R2 ;  /* 0x0000000200177202 */ /* 0x000fe20000000f00 */
[----:B------:R-:W-:Y:S02]  /*1b20*/  IMAD.MOV.U32 R22, RZ, RZ, R8 ;  /* 0x000000ffff167224 */ /* 0x000fe400078e0008 */
[----:B------:R-:W-:Y:S01]  /*1b30*/  BSSY.RECONVERGENT B0, `(.L_x_25) ;  /* 0x000002d000007945 */ /* 0x000fe20003800200 */
[----:B------:R-:W-:-:S07]  /*1b40*/  IMAD.MOV.U32 R21, RZ, RZ, R12 ;  /* 0x000000ffff157224 */ /* 0x000fce00078e000c */
[----:B------:R-:W-:Y:S05]  /*1b50*/  @P0 BRA `(.L_x_26) ;  /* 0x0000000000a80947 */ /* 0x000fea0003800000 */
[----:B------:R-:W-:Y:S04]  /*1b60*/  LDS R4, [R9] ;  /* 0x0000000009047984 */ /* 0x000fe80000000800 */
[----:B------:R-:W5:Y:S02]  /*1b70*/  LDS R5, [UR5+0x4] ;  /* 0x00000405ff057984 */ /* 0x000f640008000800 */
[----:B-----5:R-:W-:-:S13]  /*1b80*/  ISETP.GE.AND P1, PT, R4, R5, PT ;  /* 0x000000050400720c */ /* 0x020fda0003f26270 */
[----:B------:R-:W-:Y:S05]  /*1b90*/  @!P1 BRA `(.L_x_27) ;  /* 0x0000000000789947 */ /* 0x000fea0003800000 */
[----:B------:R-:W-:Y:S01]  /*1ba0*/  LDS R4, [R9] ;  /* 0x0000000009047984 */ /* 0x000fe20000000800 */
[----:B------:R-:W-:Y:S01]  /*1bb0*/  IMAD.MOV.U32 R25, RZ, RZ, R3 ;  /* 0x000000ffff197224 */ /* 0x000fe200078e0003 */
[----:B------:R-:W-:Y:S01]  /*1bc0*/  MOV R23, R2 ;  /* 0x0000000200177202 */ /* 0x000fe20000000f00 */
[----:B------:R-:W-:Y:S01]  /*1bd0*/  IMAD.MOV.U32 R22, RZ, RZ, R8 ;  /* 0x000000ffff167224 */ /* 0x000fe200078e0008 */
[----:B------:R-:W5:Y:S01]  /*1be0*/  LDS R5, [UR5+0x4] ;  /* 0x00000405ff057984 */ /* 0x000f620008000800 */
[----:B------:R-:W-:Y:S01]  /*1bf0*/  IMAD.MOV.U32 R21, RZ, RZ, R12 ;  /* 0x000000ffff157224 */ /* 0x000fe200078e000c */
[----:B-----5:R-:W-:-:S13]  /*1c00*/  ISETP.NE.AND P1, PT, R4, R5, PT ;  /* 0x000000050400720c */ /* 0x020fda0003f25270 */
[----:B------:R-:W-:Y:S05]  /*1c10*/  @P1 BRA `(.L_x_26) ;  /* 0x0000000000781947 */ /* 0x000fea0003800000 */
[----:B------:R-:W-:Y:S01]  /*1c20*/  SHF.R.U32.HI R4, RZ, 0x2, R11 ;  /* 0x00000002ff047819 */ /* 0x000fe2000001160b */
[----:B------:R-:W-:Y:S01]  /*1c30*/  VIADD R18, R18, 0x587c5 ;  /* 0x000587c512127836 */ /* 0x000fe20000000000 */
[----:B------:R-:W-:Y:S01]  /*1c40*/  MOV R22, R2 ;  /* 0x0000000200167202 */ /* 0x000fe20000000f00 */
[----:B------:R-:W-:Y:S01]  /*1c50*/  IMAD.MOV.U32 R23, RZ, RZ, R3 ;  /* 0x000000ffff177224 */ /* 0x000fe200078e0003 */
[----:B------:R-:W-:Y:S01]  /*1c60*/  LOP3.LUT R25, R4, R11, RZ, 0x3c, !PT ;  /* 0x0000000b04197212 */ /* 0x000fe200078e3cff */
[----:B------:R-:W-:Y:S02]  /*1c70*/  IMAD.SHL.U32 R4, R3, 0x10, RZ ;  /* 0x0000001003047824 */ /* 0x000fe400078e00ff */
[----:B------:R-:W-:Y:S01]  /*1c80*/  IMAD.MOV.U32 R21, RZ, RZ, R8 ;  /* 0x000000ffff157224 */ /* 0x000fe200078e0008 */
[----:B------:R-:W-:Y:S01]  /*1c90*/  SHF.L.U32 R5, R25, 0x1, RZ ;  /* 0x0000000119057819 */ /* 0x000fe200000006ff */
[----:B------:R-:W-:-:S03]  /*1ca0*/  IMAD.MOV.U32 R11, RZ, RZ, R12 ;  /* 0x000000ffff0b7224 */ /* 0x000fc600078e000c */
[----:B------:R-:W-:-:S04]  /*1cb0*/  LOP3.LUT R4, R3, R4, R5, 0x96, !PT ;  /* 0x0000000403047212 */ /* 0x000fc800078e9605 */
[----:B------:R-:W-:-:S05]  /*1cc0*/  LOP3.LUT R25, R4, R25, RZ, 0x3c, !PT ;  /* 0x0000001904197212 */ /* 0x000fca00078e3cff */
[----:B------:R-:W-:-:S05]  /*1cd0*/  IMAD.IADD R4, R18, 0x1, R25 ;  /* 0x0000000112047824 */ /* 0x000fca00078e0219 */
[----:B------:R-:W-:-:S04]  /*1ce0*/  LOP3.LUT R4, R4, 0x1, RZ, 0xc0, !PT ;  /* 0x0000000104047812 */ /* 0x000fc800078ec0ff */
[----:B------:R-:W-:-:S13]  /*1cf0*/  ISETP.NE.U32.AND P1, PT, R4, 0x1, PT ;  /* 0x000000010400780c */ /* 0x000fda0003f25070 */
[----:B------:R-:W-:Y:S05]  /*1d00*/  @!P1 BRA `(.L_x_26) ;  /* 0x00000000003c9947 */ /* 0x000fea0003800000 */
[----:B------:R-:W5:Y:S01]  /*1d10*/  LDS R5, [UR5+0x404] ;  /* 0x00040405ff057984 */ /* 0x000f620008000800 */
[----:B------:R-:W-:Y:S01]  /*1d20*/  IMAD.MOV.U32 R23, RZ, RZ, R3 ;  /* 0x000000ffff177224 */ /* 0x000fe200078e0003 */
[----:B------:R-:W-:Y:S01]  /*1d30*/  MOV R22, R2 ;  /* 0x0000000200167202 */ /* 0x000fe20000000f00 */
[----:B------:R-:W-:Y:S02]  /*1d40*/  IMAD.MOV.U32 R21, RZ, RZ, R8 ;  /* 0x000000ffff157224 */ /* 0x000fe400078e0008 */
[----:B------:R-:W-:Y:S01]  /*1d50*/  IMAD.MOV.U32 R11, RZ, RZ, R12 ;  /* 0x000000ffff0b7224 */ /* 0x000fe200078e000c */
[----:B-----5:R0:W-:Y:S01]  /*1d60*/  STS [R10], R5 ;  /* 0x000000050a007388 */ /* 0x0201e20000000800 */
[----:B------:R-:W-:Y:S05]  /*1d70*/  BRA `(.L_x_26) ;  /* 0x0000000000207947 */ /* 0x000fea0003800000 */
.L_x_27:
[----:B------:R-:W5:Y:S01]  /*1d80*/  LDS R4, [UR5+0x4] ;  /* 0x00000405ff047984 */ /* 0x000f620008000800 */
[----:B------:R-:W-:Y:S01]  /*1d90*/  IMAD.MOV.U32 R25, RZ, RZ, R3 ;  /* 0x000000ffff197224 */ /* 0x000fe200078e0003 */
[----:B------:R-:W-:Y:S01]  /*1da0*/  MOV R23, R2 ;  /* 0x0000000200177202 */ /* 0x000fe20000000f00 */
[----:B------:R-:W-:Y:S02]  /*1db0*/  IMAD.MOV.U32 R22, RZ, RZ, R8 ;  /* 0x000000ffff167224 */ /* 0x000fe400078e0008 */
[----:B------:R-:W-:Y:S01]  /*1dc0*/  IMAD.MOV.U32 R21, RZ, RZ, R12 ;  /* 0x000000ffff157224 */ /* 0x000fe200078e000c */
[----:B-----5:R-:W-:Y:S04]  /*1dd0*/  STS [R9], R4 ;  /* 0x0000000409007388 */ /* 0x020fe80000000800 */
[----:B------:R-:W5:Y:S04]  /*1de0*/  LDS R5, [UR5+0x404] ;  /* 0x00040405ff057984 */ /* 0x000f680008000800 */
[----:B-----5:R0:W-:Y:S02]  /*1df0*/  STS [R10], R5 ;  /* 0x000000050a007388 */ /* 0x0201e40000000800 */
.L_x_26:
[----:B------:R-:W-:Y:S05]  /*1e00*/  BSYNC.RECONVERGENT B0 ;  /* 0x0000000000007941 */ /* 0x000fea0003800200 */
.L_x_25:
[----:B------:R-:W-:Y:S06]  /*1e10*/  BAR.SYNC.DEFER_BLOCKING 0x0 ;  /* 0x0000000000007b1d */ /* 0x000fec0000010000 */
[----:B------:R-:W-:Y:S04]  /*1e20*/  BSSY.RECONVERGENT B0, `(.L_x_28) ;  /* 0x0000011000007945 */ /* 0x000fe80003800200 */
[----:B------:R-:W-:Y:S05]  /*1e30*/  @P0 BRA `(.L_x_29) ;  /* 0x00000000003c0947 */ /* 0x000fea0003800000 */
[----:B01234-:R-:W0:Y:S01]  /*1e40*/  LDS R13, [UR5] ;  /* 0x00000005ff0d7984 */ /* 0x01fe220008000800 */
[----:B------:R-:W1:Y:S01]  /*1e50*/  LDC.64 R4, c[0x4][0x40] ;  /* 0x01001000ff047b82 */ /* 0x000e620000000a00 */
[----:B------:R-:W-:-:S07]  /*1e60*/  IMAD.MOV.U32 R17, RZ, RZ, 0x1 ;  /* 0x00000001ff117424 */ /* 0x000fce00078e00ff */
[----:B------:R-:W2:Y:S08]  /*1e70*/  LDC.64 R6, c[0x4][0x48] ;  /* 0x01001200ff067b82 */ /* 0x000eb00000000a00 */
[----:B------:R-:W3:Y:S01]  /*1e80*/  LDC.64 R2, c[0x4][0x50] ;  /* 0x01001400ff027b82 */ /* 0x000ee20000000a00 */
[----:B-1----:R-:W-:-:S04]  /*1e90*/  IMAD.WIDE.U32 R4, R0, 0x4, R4 ;  /* 0x0000000400047825 */ /* 0x002fc800078e0004 */
[----:B--2---:R-:W-:Y:S01]  /*1ea0*/  IMAD.WIDE.U32 R6, R0, 0x4, R6 ;  /* 0x0000000400067825 */ /* 0x004fe200078e0006 */
[----:B0-----:R-:W-:Y:S04]  /*1eb0*/  STG.E.STRONG.SYS desc[UR10][R4.64], R13 ;  /* 0x0000000d04007986 */ /* 0x001fe8000c11590a */
[----:B------:R-:W0:Y:S04]  /*1ec0*/  LDS R15, [UR5+0x400] ;  /* 0x00040005ff0f7984 */ /* 0x000e280008000800 */
[----:B0-----:R0:W-:Y:S04]  /*1ed0*/  STG.E.STRONG.SYS desc[UR10][R6.64], R15 ;  /* 0x0000000f06007986 */ /* 0x0011e8000c11590a */
[----:B---3--:R-:W2:Y:S01]  /*1ee0*/  ATOMG.E.ADD.STRONG.GPU PT, R2, desc[UR10][R2.64], R17 ;  /* 0x80000011020279a8 */ /* 0x008ea200081ef10a */
[----:B------:R-:W1:Y:S02]  /*1ef0*/  LDCU UR4, c[0x0][0x370] ;  /* 0x00006e00ff0477ac */ /* 0x000e640008000800 */
[----:B-1----:R-:W-:-:S06]  /*1f00*/  UIADD3 UR4, UPT, UPT, UR4, -0x1, URZ ;  /* 0xffffffff04047890 */ /* 0x002fcc000fffe0ff */
[----:B--2---:R-:W-:-:S13]  /*1f10*/  ISETP.NE.AND P0, PT, R2, UR4, PT ;  /* 0x0000000402007c0c */ /* 0x004fda000bf05270 */
[----:B------:R0:W-:Y:S02]  /*1f20*/  @!P0 STS [UR5+0x800], R17 ;  /* 0x00080011ff008988 */ /* 0x0001e40008000805 */
.L_x_29:
[----:B------:R-:W-:Y:S05]  /*1f30*/  BSYNC.RECONVERGENT B0 ;  /* 0x0000000000007941 */ /* 0x000fea0003800200 */
.L_x_28:
[----:B------:R-:W-:Y:S06]  /*1f40*/  BAR.SYNC.DEFER_BLOCKING 0x0 ;  /* 0x0000000000007b1d */ /* 0x000fec0000010000 */
[----:B------:R-:W5:Y:S02]  /*1f50*/  LDS R0, [UR5+0x800] ;  /* 0x00080005ff007984 */ /* 0x000f640008000800 */
[----:B-----5:R-:W-:-:S13]  /*1f60*/  ISETP.NE.AND P0, PT, R0, RZ, PT ;  /* 0x000000ff0000720c */ /* 0x020fda0003f05270 */
[----:B------:R-:W-:Y:S05]  /*1f70*/  @!P0 EXIT ;  /* 0x000000000000894d */ /* 0x000fea0003800000 */
[----:B------:R-:W5:Y:S01]  /*1f80*/  LDCU UR4, c[0x0][0x370] ;  /* 0x00006e00ff0477ac */ /* 0x000f620008000800 */
[----:B------:R-:W-:Y:S01]  /*1f90*/  BSSY.RECONVERGENT B1, `(.L_x_30) ;  /* 0x0000115000017945 */ /* 0x000fe20003800200 */
[----:B------:R-:W-:Y:S01]  /*1fa0*/  MOV R8, 0xffffffff ;  /* 0xffffffff00087802 */ /* 0x000fe20000000f00 */
[----:B0-----:R-:W-:Y:S01]  /*1fb0*/  IMAD.MOV.U32 R7, RZ, RZ, -0x1 ;  /* 0xffffffffff077424 */ /* 0x001fe200078e00ff */
[----:B------:R-:W0:Y:S01]  /*1fc0*/  LDCU.64 UR8, c[0x4][0x48] ;  /* 0x01000900ff0877ac */ /* 0x000e220008000a00 */
[----:B------:R-:W0:Y:S01]  /*1fd0*/  LDCU.64 UR6, c[0x4][0x40] ;  /* 0x01000800ff0677ac */ /* 0x000e220008000a00 */
[----:B-----5:R-:W-:-:S13]  /*1fe0*/  ISETP.GE.U32.AND P0, PT, R20, UR4, PT ;  /* 0x0000000414007c0c */ /* 0x020fda000bf06070 */
[----:B0-----:R-:W-:Y:S05]  /*1ff0*/  @P0 BRA `(.L_x_31) ;  /* 0x0000001000380947 */ /* 0x001fea0003800000 */
[----:B------:R-:W0:Y:S01]  /*2000*/  I2F.U32.RP R6, R19 ;  /* 0x0000001300067306 */ /* 0x000e220000209000 */
[----:B------:R-:W-:Y:S01]  /*2010*/  IADD3 R4, PT, PT, R20, R19, RZ ;  /* 0x0000001314047210 */ /* 0x000fe20007ffe0ff */
[----:B------:R-:W-:Y:S01]  /*2020*/  IMAD.MOV.U32 R2, RZ, RZ, RZ ;  /* 0x000000ffff027224 */ /* 0x000fe200078e00ff */
[----:B------:R-:W-:Y:S01]  /*2030*/  ISETP.NE.U32.AND P2, PT, R19, RZ, PT ;  /* 0x000000ff1300720c */ /* 0x000fe20003f45070 */
[----:B------:R-:W-:Y:S01]  /*2040*/  BSSY.RECONVERGENT B0, `(.L_x_32) ;  /* 0x00000da000007945 */ /* 0x000fe20003800200 */
[C---:B------:R-:W-:Y:S01]  /*2050*/  ISETP.GE.U32.AND P0, PT, R4.reuse, UR4, PT ;  /* 0x0000000404007c0c */ /* 0x040fe2000bf06070 */
[----:B------:R-:W-:Y:S01]  /*2060*/  IMAD.MOV.U32 R8, RZ, RZ, -0x1 ;  /* 0xffffffffff087424 */ /* 0x000fe200078e00ff */
[----:B------:R-:W-:Y:S01]  /*2070*/  VIMNMX.U32 R5, PT, PT, R4, UR4, !PT ;  /* 0x0000000404057c48 */ /* 0x000fe2000ffe0000 */
[----:B0-----:R-:W0:Y:S02]  /*2080*/  MUFU.RCP R6, R6 ;  /* 0x0000000600067308 */ /* 0x001e240000001000 */
[----:B0-----:R-:W-:-:S02]  /*2090*/  VIADD R3, R6, 0xffffffe ;  /* 0x0ffffffe06037836 */ /* 0x001fc40000000000 */
[----:B------:R-:W-:-:S04]  /*20a0*/  IMAD.MOV.U32 R6, RZ, RZ, R20 ;  /* 0x000000ffff067224 */ /* 0x000fc800078e0014 */
[----:B------:R-:W0:Y:S02]  /*20b0*/  F2I.FTZ.U32.TRUNC.NTZ R3, R3 ;  /* 0x0000000300037305 */ /* 0x000e24000021f000 */
[----:B0-----:R-:W-:-:S04]  /*20c0*/  IMAD.MOV R0, RZ, RZ, -R3 ;  /* 0x000000ffff007224 */ /* 0x001fc800078e0a03 */
[----:B------:R-:W-:Y:S01]  /*20d0*/  IMAD R7, R0, R19, RZ ;  /* 0x0000001300077224 */ /* 0x000fe200078e02ff */
[----:B------:R-:W-:-:S03]  /*20e0*/  SEL R0, RZ, 0x1, P0 ;  /* 0x00000001ff007807 */ /* 0x000fc60000000000 */
[----:B------:R-:W-:Y:S01]  /*20f0*/  IMAD.HI.U32 R7, R3, R7, R2 ;  /* 0x0000000703077227 */ /* 0x000fe200078e0002 */
[----:B------:R-:W-:-:S05]  /*2100*/  IADD3 R2, PT, PT, R5, -R4, -R0 ;  /* 0x8000000405027210 */ /* 0x000fca0007ffe800 */
[----:B------:R-:W-:-:S04]  /*2110*/  IMAD.HI.U32 R7, R7, R2, RZ ;  /* 0x0000000207077227 */ /* 0x000fc800078e00ff */
[----:B------:R-:W-:-:S04]  /*2120*/  IMAD.MOV R3, RZ, RZ, -R7 ;  /* 0x000000ffff037224 */ /* 0x000fc800078e0a07 */
[----:B------:R-:W-:-:S05]  /*2130*/  IMAD R2, R19, R3, R2 ;  /* 0x0000000313027224 */ /* 0x000fca00078e0202 */
[----:B------:R-:W-:-:S13]  /*2140*/  ISETP.GE.U32.AND P0, PT, R2, R19, PT ;  /* 0x000000130200720c */ /* 0x000fda0003f06070 */
[----:B------:R-:W-:Y:S01]  /*2150*/  @P0 IMAD.IADD R2, R2, 0x1, -R19 ;  /* 0x0000000102020824 */ /* 0x000fe200078e0a13 */
[----:B------:R-:W-:-:S04]  /*2160*/  @P0 IADD3 R7, PT, PT, R7, 0x1, RZ ;  /* 0x0000000107070810 */ /* 0x000fc80007ffe0ff */
[----:B------:R-:W-:-:S13]  /*2170*/  ISETP.GE.U32.AND P1, PT, R2, R19, PT ;  /* 0x000000130200720c */ /* 0x000fda0003f26070 */
[----:B------:R-:W-:Y:S01]  /*2180*/  @P1 VIADD R7, R7, 0x1 ;  /* 0x0000000107071836 */ /* 0x000fe20000000000 */
[----:B------:R-:W-:-:S05]  /*2190*/  @!P2 LOP3.LUT R7, RZ, R19, RZ, 0x33, !PT ;  /* 0x00000013ff07a212 */ /* 0x000fca00078e33ff */
[----:B------:R-:W-:Y:S01]  /*21a0*/  IMAD.IADD R0, R0, 0x1, R7 ;  /* 0x0000000100007824 */ /* 0x000fe200078e0207 */
[----:B------:R-:W-:-:S04]  /*21b0*/  MOV R7, 0xffffffff ;  /* 0xffffffff00077802 */ /* 0x000fc80000000f00 */
[C---:B------:R-:W-:Y:S01]  /*21c0*/  ISETP.GE.U32.AND P0, PT, R0.reuse, 0x3, PT ;  /* 0x000000030000780c */ /* 0x040fe20003f06070 */
[----:B------:R-:W-:-:S05]  /*21d0*/  VIADD R0, R0, 0x1 ;  /* 0x0000000100007836 */ /* 0x000fca0000000000 */
[----:B------:R-:W-:-:S07]  /*21e0*/  LOP3.LUT R5, R0, 0x3, RZ, 0xc0, !PT ;  /* 0x0000000300057812 */ /* 0x000fce00078ec0ff */
[----:B------:R-:W-:Y:S05]  /*21f0*/  @!P0 BRA `(.L_x_33) ;  /* 0x0000000800f88947 */ /* 0x000fea0003800000 */
[----:B------:R-:W-:Y:S01]  /*2200*/  LOP3.LUT R0, R0, 0xfffffffc, RZ, 0xc0, !PT ;  /* 0xfffffffc00007812 */ /* 0x000fe200078ec0ff */
[C-C-:B------:R-:W-:Y:S01]  /*2210*/  IMAD R3, R19.reuse, 0x2, R20.reuse ;  /* 0x0000000213037824 */ /* 0x140fe200078e0214 */
[----:B------:R-:W-:Y:S01]  /*2220*/  MOV R7, 0xffffffff ;  /* 0xffffffff00077802 */ /* 0x000fe20000000f00 */
[--C-:B------:R-:W-:Y:S02]  /*2230*/  IMAD R2, R19, 0x3, R20.reuse ;  /* 0x0000000313027824 */ /* 0x100fe400078e0214 */
[----:B------:R-:W-:Y:S02]  /*2240*/  IMAD.MOV.U32 R6, RZ, RZ, R20 ;  /* 0x000000ffff067224 */ /* 0x000fe400078e0014 */
[----:B------:R-:W-:-:S07]  /*2250*/  IMAD.MOV R0, RZ, RZ, -R0 ;  /* 0x000000ffff007224 */ /* 0x000fce00078e0a00 */
.L_x_45:
[----:B-1234-:R-:W0:Y:S02]  /*2260*/  LDC.64 R12, c[0x4][0x40] ;  /* 0x01001000ff0c7b82 */ /* 0x01ee240000000a00 */
[----:B0-----:R-:W-:-:S05]  /*2270*/  IMAD.WIDE.U32 R14, R6, 0x4, R12 ;  /* 0x00000004060e7825 */ /* 0x001fca00078e000c */
[----:B------:R-:W2:Y:S02]  /*2280*/  LDG.E.STRONG.SYS R17, desc[UR10][R14.64] ;  /* 0x0000000a0e117981 */ /* 0x000ea4000c1f5900 */
[----:B--2--5:R-:W-:-:S13]  /*2290*/  ISETP.GT.AND P0, PT, R17, R8, PT ;  /* 0x000000081100720c */ /* 0x024fda0003f04270 */
[----:B------:R-:W0:Y:S01]  /*22a0*/  @P0 LDC.64 R16, c[0x4][0x48] ;  /* 0x01001200ff100b82 */ /* 0x000e220000000a00 */
[----:B------:R1:W5:Y:S01]  /*22b0*/  @P0 LDG.E.STRONG.SYS R8, desc[UR10][R14.64] ;  /* 0x0000000a0e080981 */ /* 0x000362000c1f5900 */
[----:B0-----:R-:W-:-:S05]  /*22c0*/  @P0 IMAD.WIDE.U32 R16, R6, 0x4, R16 ;  /* 0x0000000406100825 */ /* 0x001fca00078e0010 */
[----:B------:R1:W5:Y:S01]  /*22d0*/  @P0 LDG.E.STRONG.SYS R7, desc[UR10][R16.64] ;  /* 0x0000000a10070981 */ /* 0x000362000c1f5900 */
[----:B------:R-:W-:Y:S01]  /*22e0*/  BSSY.RECONVERGENT B2, `(.L_x_34) ;  /* 0x0000023000027945 */ /* 0x000fe20003800200 */
[----:B------:R-:W-:Y:S01]  /*22f0*/  @P0 IMAD.MOV.U32 R27, RZ, RZ, R25 ;  /* 0x000000ffff1b0224 */ /* 0x000fe200078e0019 */
[----:B------:R-:W-:Y:S01]  /*2300*/  @P0 MOV R24, R23 ;  /* 0x0000001700180202 */ /* 0x000fe20000000f00 */
[----:B------:R-:W-:Y:S02]  /*2310*/  @P0 IMAD.MOV.U32 R26, RZ, RZ, R22 ;  /* 0x000000ffff1a0224 */ /* 0x000fe400078e0016 */
[----:B------:R-:W-:Y:S01]  /*2320*/  @P0 IMAD.MOV.U32 R28, RZ, RZ, R21 ;  /* 0x000000ffff1c0224 */ /* 0x000fe200078e0015 */
[----:B------:R-:W-:Y:S06]  /*2330*/  @P0 BRA `(.L_x_35) ;  /* 0x0000000000740947 */ /* 0x000fec0003800000 */
[----:B-1----:R-:W2:Y:S01]  /*2340*/  LDG.E.STRONG.SYS R15, desc[UR10][R14.64] ;  /* 0x0000000a0e0f7981 */ /* 0x002ea2000c1f5900 */
[----:B------:R-:W-:Y:S01]  /*2350*/  IMAD.MOV.U32 R27, RZ, RZ, R25 ;  /* 0x000000ffff1b7224 */ /* 0x000fe200078e0019 */
[----:B------:R-:W-:Y:S01]  /*2360*/  MOV R24, R23 ;  /* 0x0000001700187202 */ /* 0x000fe20000000f00 */
[----:B------:R-:W-:Y:S02]  /*2370*/  IMAD.MOV.U32 R26, RZ, RZ, R22 ;  /* 0x000000ffff1a7224 */ /* 0x000fe400078e0016 */
[----:B------:R-:W-:Y:S01]  /*2380*/  IMAD.MOV.U32 R28, RZ, RZ, R21 ;  /* 0x000000ffff1c7224 */ /* 0x000fe200078e0015 */
[----:B--2--5:R-:W-:-:S13]  /*2390*/  ISETP.NE.AND P0, PT, R15, R8, PT ;  /* 0x000000080f00720c */ /* 0x024fda0003f05270 */
        /* <DEDUP_REMOVED lines=8> */
[----:B------:R-:W-:-:S04]  /*2420*/  SHF.L.U32 R11, R27, 0x1, RZ ;  /* 0x000000011b0b7819 */ /* 0x000fc800000006ff */
[----:B------:R-:W-:-:S04]  /*2430*/  LOP3.LUT R14, R25, R14, R11, 0x96, !PT ;  /* 0x0000000e190e7212 */ /* 0x000fc800078e960b */
[----:B------:R-:W-:-:S05]  /*2440*/  LOP3.LUT R27, R14, R27, RZ, 0x3c, !PT ;  /* 0x0000001b0e1b7212 */ /* 0x000fca00078e3cff */
[----:B------:R-:W-:-:S05]  /*2450*/  IMAD.IADD R11, R18, 0x1, R27 ;  /* 0x00000001120b7824 */ /* 0x000fca00078e021b */
[----:B------:R-:W-:-:S04]  /*2460*/  LOP3.LUT R11, R11, 0x1, RZ, 0xc0, !PT ;  /* 0x000000010b0b7812 */ /* 0x000fc800078ec0ff */
[----:B------:R-:W-:Y:S01]  /*2470*/  ISETP.NE.U32.AND P0, PT, R11, 0x1, PT ;  /* 0x000000010b00780c */ /* 0x000fe20003f05070 */
[----:B------:R-:W-:-:S12]  /*2480*/  IMAD.MOV.U32 R11, RZ, RZ, R21 ;  /* 0x000000ffff0b7224 */ /* 0x000fd800078e0015 */
[----:B------:R-:W-:Y:S05]  /*2490*/  @!P0 BRA `(.L_x_35) ;  /* 0x00000000001c8947 */ /* 0x000fea0003800000 */
[----:B------:R-:W0:Y:S02]  /*24a0*/  LDC.64 R14, c[0x4][0x48] ;  /* 0x01001200ff0e7b82 */ /* 0x000e240000000a00 */
[----:B0-----:R-:W-:-:S05]  /*24b0*/  IMAD.WIDE.U32 R14, R6, 0x4, R14 ;  /* 0x00000004060e7825 */ /* 0x001fca00078e000e */
[----:B------:R0:W5:Y:S01]  /*24c0*/  LDG.E.STRONG.SYS R7, desc[UR10][R14.64] ;  /* 0x0000000a0e077981 */ /* 0x000162000c1f5900 */
[----:B------:R-:W-:Y:S01]  /*24d0*/  IMAD.MOV.U32 R24, RZ, RZ, R25 ;  /* 0x000000ffff187224 */ /* 0x000fe200078e0019 */
[----:B------:R-:W-:Y:S01]  /*24e0*/  MOV R26, R23 ;  /* 0x00000017001a7202 */ /* 0x000fe20000000f00 */
[----:B------:R-:W-:Y:S02]  /*24f0*/  IMAD.MOV.U32 R28, RZ, RZ, R22 ;  /* 0x000000ffff1c7224 */ /* 0x000fe400078e0016 */
[----:B------:R-:W-:-:S07]  /*2500*/  IMAD.MOV.U32 R11, RZ, RZ, R21 ;  /* 0x000000ffff0b7224 */ /* 0x000fce00078e0015 */
.L_x_35:
[----:B------:R-:W-:Y:S05]  /*2510*/  BSYNC.RECONVERGENT B2 ;  /* 0x0000000000027941 */ /* 0x000fea0003800200 */
.L_x_34:
[----:B01----:R-:W-:-:S05]  /*2520*/  IMAD.WIDE.U32 R14, R4, 0x4, R12 ;  /* 0x00000004040e7825 */ /* 0x003fca00078e000c */
[----:B------:R-:W2:Y:S01]  /*2530*/  LDG.E.STRONG.SYS R17, desc[UR10][R14.64] ;  /* 0x0000000a0e117981 */ /* 0x000ea2000c1f5900 */
[----:B------:R-:W-:Y:S01]  /*2540*/  BSSY.RECONVERGENT B2, `(.L_x_36) ;  /* 0x0000029000027945 */ /* 0x000fe20003800200 */
[----:B--2--5:R-:W-:-:S13]  /*2550*/  ISETP.GT.AND P0, PT, R17, R8, PT ;  /* 0x000000081100720c */ /* 0x024fda0003f04270 */
[----:B------:R-:W-:Y:S05]  /*2560*/  @P0 BRA `(.L_x_37) ;  /* 0x0000000000780947 */ /* 0x000fea0003800000 */
[----:B------:R-:W2:Y:S01]  /*2570*/  LDG.E.STRONG.SYS R15, desc[UR10][R14.64] ;  /* 0x0000000a0e0f7981 */ /* 0x000ea2000c1f5900 */
[----:B------:R-:W-:Y:S01]  /*2580*/  IMAD.MOV.U32 R21, RZ, RZ, R27 ;  /* 0x000000ffff157224 */ /* 0x000fe200078e001b */
[----:B------:R-:W-:Y:S01]  /*2590*/  MOV R22, R24 ;  /* 0x0000001800167202 */ /* 0x000fe20000000f00 */
[----:B------:R-:W-:Y:S02]  /*25a0*/  IMAD.MOV.U32 R23, RZ, RZ, R26 ;  /* 0x000000ffff177224 */ /* 0x000fe400078e001a */
[----:B------:R-:W-:Y:S01]  /*25b0*/  IMAD.MOV.U32 R25, RZ, RZ, R28 ;  /* 0x000000ffff197224 */ /* 0x000fe200078e001c */
[----:B--2---:R-:W-:-:S13]  /*25c0*/  ISETP.NE.AND P0, PT, R15, R8, PT ;  /* 0x000000080f00720c */ /* 0x004fda0003f05270 */
        /* <DEDUP_REMOVED lines=22> */
[----:B------:R-:W-:Y:S01]  /*2730*/  IMAD.MOV.U32 R11, RZ, RZ, R28 ;  /* 0x000000ffff0b7224 */ /* 0x000fe200078e001c */
[----:B------:R-:W-:Y:S06]  /*2740*/  BRA `(.L_x_38) ;  /* 0x0000000000207947 */ /* 0x000fec0003800000 */
.L_x_37:
[----:B------:R-:W0:Y:S01]  /*2750*/  LDC.64 R16, c[0x4][0x48] ;  /* 0x01001200ff107b82 */ /* 0x000e220000000a00 */
[----:B------:R1:W5:Y:S01]  /*2760*/  LDG.E.STRONG.SYS R8, desc[UR10][R14.64] ;  /* 0x0000000a0e087981 */ /* 0x000362000c1f5900 */
[----:B0-----:R-:W-:-:S05]  /*2770*/  IMAD.WIDE.U32 R16, R4, 0x4, R16 ;  /* 0x0000000404107825 */ /* 0x001fca00078e0010 */
[----:B------:R1:W5:Y:S01]  /*2780*/  LDG.E.STRONG.SYS R7, desc[UR10][R16.64] ;  /* 0x0000000a10077981 */ /* 0x000362000c1f5900 */
[----:B------:R-:W-:Y:S01]  /*2790*/  MOV R21, R27 ;  /* 0x0000001b00157202 */ /* 0x000fe20000000f00 */
[----:B------:R-:W-:Y:S01]  /*27a0*/  IMAD.MOV.U32 R22, RZ, RZ, R24 ;  /* 0x000000ffff167224 */ /* 0x000fe200078e0018 */
[----:B------:R-:W-:Y:S01]  /*27b0*/  MOV R25, R28 ;  /* 0x0000001c00197202 */ /* 0x000fe20000000f00 */
[----:B------:R-:W-:-:S07]  /*27c0*/  IMAD.MOV.U32 R23, RZ, RZ, R26 ;  /* 0x000000ffff177224 */ /* 0x000fce00078e001a */
.L_x_38:
[----:B------:R-:W-:Y:S05]  /*27d0*/  BSYNC.RECONVERGENT B2 ;  /* 0x0000000000027941 */ /* 0x000fea0003800200 */
.L_x_36:
        /* <DEDUP_REMOVED lines=24> */
[----:B------:R-:W-:Y:S02]  /*2960*/  ISETP.NE.U32.AND P0, PT, R11, 0x1, PT ;  /* 0x000000010b00780c */ /* 0x000fe40003f05070 */
[----:B------:R-:W-:-:S11]  /*2970*/  MOV R11, R25 ;  /* 0x00000019000b7202 */ /* 0x000fd60000000f00 */
        /* <DEDUP_REMOVED lines=9> */
.L_x_40:
[----:B------:R-:W0:Y:S01]  /*2a10*/  LDC.64 R16, c[0x4][0x48] ;  /* 0x01001200ff107b82 */ /* 0x000e220000000a00 */
[----:B------:R1:W5:Y:S01]  /*2a20*/  LDG.E.STRONG.SYS R8, desc[UR10][R14.64] ;  /* 0x0000000a0e087981 */ /* 0x000362000c1f5900 */
[----:B0-----:R-:W-:-:S05]  /*2a30*/  IMAD.WIDE.U32 R16, R3, 0x4, R16 ;  /* 0x0000000403107825 */ /* 0x001fca00078e0010 */
[----:B------:R1:W5:Y:S01]  /*2a40*/  LDG.E.STRONG.SYS R7, desc[UR10][R16.64] ;  /* 0x0000000a10077981 */ /* 0x000362000c1f5900 */
[----:B------:R-:W-:Y:S01]  /*2a50*/  IMAD.MOV.U32 R27, RZ, RZ, R21 ;  /* 0x000000ffff1b7224 */ /* 0x000fe200078e0015 */
[----:B------:R-:W-:Y:S01]  /*2a60*/  MOV R28, R22 ;  /* 0x00000016001c7202 */ /* 0x000fe20000000f00 */
[----:B------:R-:W-:Y:S02]  /*2a70*/  IMAD.MOV.U32 R26, RZ, RZ, R23 ;  /* 0x000000ffff1a7224 */ /* 0x000fe400078e0017 */
[----:B------:R-:W-:-:S07]  /*2a80*/  IMAD.MOV.U32 R24, RZ, RZ, R25 ;  /* 0x000000ffff187224 */ /* 0x000fce00078e0019 */
.L_x_41:
[----:B------:R-:W-:Y:S05]  /*2a90*/  BSYNC.RECONVERGENT B2 ;  /* 0x0000000000027941 */ /* 0x000fea0003800200 */
.L_x_39:
[----:B------:R-:W-:-:S05]  /*2aa0*/  IMAD.WIDE.U32 R12, R2, 0x4, R12 ;  /* 0x00000004020c7825 */ /* 0x000fca00078e000c */
[----:B01----:R-:W2:Y:S01]  /*2ab0*/  LDG.E.STRONG.SYS R15, desc[UR10][R12.64] ;  /* 0x0000000a0c0f7981 */ /* 0x003ea2000c1f5900 */
[----:B------:R-:W-:Y:S01]  /*2ac0*/  BSSY.RECONVERGENT B2, `(.L_x_42) ;  /* 0x000002a000027945 */ /* 0x000fe20003800200 */
[----:B------:R-:W-:Y:S02]  /*2ad0*/  IADD3 R14, PT, PT, R19, R6, R19 ;  /* 0x00000006130e7210 */ /* 0x000fe40007ffe013 */
[----:B--2--5:R-:W-:-:S13]  /*2ae0*/  ISETP.GT.AND P0, PT, R15, R8, PT ;  /* 0x000000080f00720c */ /* 0x024fda0003f04270 */
[----:B------:R-:W-:Y:S05]  /*2af0*/  @P0 BRA `(.L_x_43) ;  /* 0x0000000000780947 */ /* 0x000fea0003800000 */
[----:B------:R-:W2:Y:S01]  /*2b00*/  LDG.E.STRONG.SYS R13, desc[UR10][R12.64] ;  /* 0x0000000a0c0d7981 */ /* 0x000ea2000c1f5900 */
[----:B------:R-:W-:Y:S01]  /*2b10*/  MOV R25, R27 ;  /* 0x0000001b00197202 */ /* 0x000fe20000000f00 */
[----:B------:R-:W-:Y:S01]  /*2b20*/  IMAD.MOV.U32 R23, RZ, RZ, R28 ;  /* 0x000000ffff177224 */ /* 0x000fe200078e001c */
[----:B------:R-:W-:Y:S01]  /*2b30*/  MOV R21, R24 ;  /* 0x0000001800157202 */ /* 0x000fe20000000f00 */
[----:B------:R-:W-:Y:S01]  /*2b40*/  IMAD.MOV.U32 R22, RZ, RZ, R26 ;  /* 0x000000ffff167224 */ /* 0x000fe200078e001a */
[----:B--2---:R-:W-:-:S13]  /*2b50*/  ISETP.NE.AND P0, PT, R13, R8, PT ;  /* 0x000000080d00720c */ /* 0x004fda0003f05270 */
[----:B------:R-:W-:Y:S05]  /*2b60*/  @P0 BRA `(.L_x_44) ;  /* 0x00000000007c0947 */ /* 0x000fea0003800000 */
[----:B------:R-:W-:Y:S01]  /*2b70*/  SHF.R.U32.HI R6, RZ, 0x2, R11 ;  /* 0x00000002ff067819 */ /* 0x000fe2000001160b */
[----:B------:R-:W-:Y:S01]  /*2b80*/  IMAD.MOV.U32 R23, RZ, RZ, R27 ;  /* 0x000000ffff177224 */ /* 0x000fe200078e001b */
[----:B------:R-:W-:Y:S01]  /*2b90*/  IADD3 R18, PT, PT, R18, 0x587c5, RZ ;  /* 0x000587c512127810 */ /* 0x000fe20007ffe0ff */
[----:B------:R-:W-:Y:S01]  /*2ba0*/  IMAD.MOV.U32 R21, RZ, RZ, R26 ;  /* 0x000000ffff157224 */ /* 0x000fe200078e001a */
[----:B------:R-:W-:Y:S01]  /*2bb0*/  LOP3.LUT R25, R6, R11, RZ, 0x3c, !PT ;  /* 0x0000000b06197212 */ /* 0x000fe200078e3cff */
[----:B------:R-:W-:Y:S01]  /*2bc0*/  IMAD.SHL.U32 R6, R27, 0x10, RZ ;  /* 0x000000101b067824 */ /* 0x000fe200078e00ff */
[----:B------:R-:W-:-:S03]  /*2bd0*/  MOV R22, R28 ;  /* 0x0000001c00167202 */ /* 0x000fc60000000f00 */
[----:B------:R-:W-:-:S05]  /*2be0*/  IMAD.SHL.U32 R11, R25, 0x2, RZ ;  /* 0x00000002190b7824 */ /* 0x000fca00078e00ff */
[----:B------:R-:W-:Y:S01]  /*2bf0*/  LOP3.LUT R6, R27, R6, R11, 0x96, !PT ;  /* 0x000000061b067212 */ /* 0x000fe200078e960b */
[----:B------:R-:W-:-:S03]  /*2c00*/  IMAD.MOV.U32 R11, RZ, RZ, R24 ;  /* 0x000000ffff0b7224 */ /* 0x000fc600078e0018 */
[----:B------:R-:W-:-:S05]  /*2c10*/  LOP3.LUT R25, R6, R25, RZ, 0x3c, !PT ;  /* 0x0000001906197212 */ /* 0x000fca00078e3cff */
[----:B------:R-:W-:-:S05]  /*2c20*/  IMAD.IADD R6, R18, 0x1, R25 ;  /* 0x0000000112067824 */ /* 0x000fca00078e0219 */
[----:B------:R-:W-:-:S04]  /*2c30*/  LOP3.LUT R6, R6, 0x1, RZ, 0xc0, !PT ;  /* 0x0000000106067812 */ /* 0x000fc800078ec0ff */
[----:B------:R-:W-:-:S13]  /*2c40*/  ISETP.NE.U32.AND P0, PT, R6, 0x1, PT ;  /* 0x000000010600780c */ /* 0x000fda0003f05070 */
[----:B------:R-:W-:Y:S05]  /*2c50*/  @!P0 BRA `(.L_x_44) ;  /* 0x0000000000408947 */ /* 0x000fea0003800000 */
[----:B------:R-:W0:Y:S02]  /*2c60*/  LDC.64 R6, c[0x4][0x48] ;  /* 0x01001200ff067b82 */ /* 0x000e240000000a00 */
[----:B0-----:R-:W-:-:S06]  /*2c70*/  IMAD.WIDE.U32 R6, R2, 0x4, R6 ;  /* 0x0000000402067825 */ /* 0x001fcc00078e0006 */
[----:B------:R0:W5:Y:S01]  /*2c80*/  LDG.E.STRONG.SYS R7, desc[UR10][R6.64] ;  /* 0x0000000a06077981 */ /* 0x000162000c1f5900 */
[----:B------:R-:W-:Y:S01]  /*2c90*/  MOV R23, R27 ;  /* 0x0000001b00177202 */ /* 0x000fe20000000f00 */
[----:B------:R-:W-:Y:S01]  /*2ca0*/  IMAD.MOV.U32 R22, RZ, RZ, R28 ;  /* 0x000000ffff167224 */ /* 0x000fe200078e001c */
[----:B------:R-:W-:Y:S01]  /*2cb0*/  MOV R11, R24 ;  /* 0x00000018000b7202 */ /* 0x000fe20000000f00 */
[----:B------:R-:W-:Y:S01]  /*2cc0*/  IMAD.MOV.U32 R21, RZ, RZ, R26 ;  /* 0x000000ffff157224 */ /* 0x000fe200078e001a */
[----:B------:R-:W-:Y:S06]  /*2cd0*/  BRA `(.L_x_44) ;  /* 0x0000000000207947 */ /* 0x000fec0003800000 */
.L_x_43:
[----:B------:R-:W0:Y:S01]  /*2ce0*/  LDC.64 R6, c[0x4][0x48] ;  /* 0x01001200ff067b82 */ /* 0x000e220000000a00 */
[----:B------:R1:W5:Y:S01]  /*2cf0*/  LDG.E.STRONG.SYS R8, desc[UR10][R12.64] ;  /* 0x0000000a0c087981 */ /* 0x000362000c1f5900 */
[----:B0-----:R-:W-:-:S06]  /*2d00*/  IMAD.WIDE.U32 R6, R2, 0x4, R6 ;  /* 0x0000000402067825 */ /* 0x001fcc00078e0006 */
[----:B------:R1:W5:Y:S01]  /*2d10*/  LDG.E.STRONG.SYS R7, desc[UR10][R6.64] ;  /* 0x0000000a06077981 */ /* 0x000362000c1f5900 */
[----:B------:R-:W-:Y:S01]  /*2d20*/  IMAD.MOV.U32 R25, RZ, RZ, R27 ;  /* 0x000000ffff197224 */ /* 0x000fe200078e001b */
[----:B------:R-:W-:Y:S01]  /*2d30*/  MOV R22, R26 ;  /* 0x0000001a00167202 */ /* 0x000fe20000000f00 */
[----:B------:R-:W-:Y:S02]  /*2d40*/  IMAD.MOV.U32 R23, RZ, RZ, R28 ;  /* 0x000000ffff177224 */ /* 0x000fe400078e001c */
[----:B------:R-:W-:-:S07]  /*2d50*/  IMAD.MOV.U32 R21, RZ, RZ, R24 ;  /* 0x000000ffff157224 */ /* 0x000fce00078e0018 */
.L_x_44:
[----:B------:R-:W-:Y:S05]  /*2d60*/  BSYNC.RECONVERGENT B2 ;  /* 0x0000000000027941 */ /* 0x000fea0003800200 */
.L_x_42:
[----:B------:R-:W-:Y:S01]  /*2d70*/  VIADD R0, R0, 0x4 ;  /* 0x0000000400007836 */ /* 0x000fe20000000000 */
[C---:B01----:R-:W-:Y:S01]  /*2d80*/  IADD3 R6, PT, PT, R19.reuse, R14, R19 ;  /* 0x0000000e13067210 */ /* 0x043fe20007ffe013 */
[C---:B------:R-:W-:Y:S01]  /*2d90*/  IMAD R2, R19.reuse, 0x4, R2 ;  /* 0x0000000413027824 */ /* 0x040fe200078e0202 */
[C---:B------:R-:W-:Y:S01]  /*2da0*/  LEA R3, R19.reuse, R3, 0x2 ;  /* 0x0000000313037211 */ /* 0x040fe200078e10ff */
[----:B------:R-:W-:Y:S01]  /*2db0*/  IMAD R4, R19, 0x4, R4 ;  /* 0x0000000413047824 */ /* 0x000fe200078e0204 */
[----:B------:R-:W-:-:S13]  /*2dc0*/  ISETP.NE.AND P0, PT, R0, RZ, PT ;  /* 0x000000ff0000720c */ /* 0x000fda0003f05270 */
[----:B------:R-:W-:Y:S05]  /*2dd0*/  @P0 BRA `(.L_x_45) ;  /* 0xfffffff400200947 */ /* 0x000fea000383ffff */
.L_x_33:
[----:B------:R-:W-:Y:S05]  /*2de0*/  BSYNC.RECONVERGENT B0 ;  /* 0x0000000000007941 */ /* 0x000fea0003800200 */
.L_x_32:
[----:B------:R-:W-:-:S13]  /*2df0*/  ISETP.NE.AND P0, PT, R5, RZ, PT ;  /* 0x000000ff0500720c */ /* 0x000fda0003f05270 */
[----:B------:R-:W-:Y:S05]  /*2e00*/  @!P0 BRA `(.L_x_31) ;  /* 0x0000000000b48947 */ /* 0x000fea0003800000 */
[----:B------:R-:W-:Y:S01]  /*2e10*/  IADD3 R0, PT, PT, -R5, RZ, RZ ;  /* 0x000000ff05007210 */ /* 0x000fe20007ffe1ff */
[----:B------:R-:W-:-:S07]  /*2e20*/  IMAD.WIDE.U32 R2, R6, 0x4, RZ ;  /* 0x0000000406027825 */ /* 0x000fce00078e00ff */
.L_x_49:
[----:B01----:R-:W-:-:S04]  /*2e30*/  IADD3 R4, P0, PT, R2, UR6, RZ ;  /* 0x0000000602047c10 */ /* 0x003fc8000ff1e0ff */
[----:B------:R-:W-:-:S05]  /*2e40*/  IADD3.X R5, PT, PT, R3, UR7, RZ, P0, !PT ;  /* 0x0000000703057c10 */ /* 0x000fca00087fe4ff */
[----:B-1234-:R-:W2:Y:S01]  /*2e50*/  LDG.E.STRONG.SYS R13, desc[UR10][R4.64] ;  /* 0x0000000a040d7981 */ /* 0x01eea2000c1f5900 */
[----:B------:R-:W-:Y:S01]  /*2e60*/  VIADD R0, R0, 0x1 ;  /* 0x0000000100007836 */ /* 0x000fe20000000000 */
[----:B------:R-:W-:Y:S04]  /*2e70*/  BSSY.RECONVERGENT B0, `(.L_x_46) ;  /* 0x0000024000007945 */ /* 0x000fe80003800200 */
[----:B------:R-:W-:Y:S02]  /*2e80*/  ISETP.NE.AND P0, PT, R0, RZ, PT ;  /* 0x000000ff0000720c */ /* 0x000fe40003f05270 */
[----:B--2--5:R-:W-:-:S13]  /*2e90*/  ISETP.GT.AND P1, PT, R13, R8, PT ;  /* 0x000000080d00720c */ /* 0x024fda0003f24270 */
[----:B------:R-:W-:Y:S05]  /*2ea0*/  @P1 BRA `(.L_x_47) ;  /* 0x0000000000701947 */ /* 0x000fea0003800000 */
[----:B------:R-:W2:Y:S02]  /*2eb0*/  LDG.E.STRONG.SYS R5, desc[UR10][R4.64] ;  /* 0x0000000a04057981 */ /* 0x000ea4000c1f5900 */
[----:B--2---:R-:W-:-:S13]  /*2ec0*/  ISETP.NE.AND P1, PT, R5, R8, PT ;  /* 0x000000080500720c */ /* 0x004fda0003f25270 */
[----:B------:R-:W-:Y:S05]  /*2ed0*/  @P1 BRA `(.L_x_48) ;  /* 0x0000000000741947 */ /* 0x000fea0003800000 */
[----:B------:R-:W-:Y:S01]  /*2ee0*/  SHF.R.U32.HI R4, RZ, 0x2, R11 ;  /* 0x00000002ff047819 */ /* 0x000fe2000001160b */
[----:B------:R-:W-:Y:S02]  /*2ef0*/  VIADD R18, R18, 0x587c5 ;  /* 0x000587c512127836 */ /* 0x000fe40000000000 */
[----:B------:R-:W-:Y:S01]  /*2f00*/  IMAD.MOV.U32 R13, RZ, RZ, R22 ;  /* 0x000000ffff0d7224 */ /* 0x000fe200078e0016 */
[----:B------:R-:W-:Y:S01]  /*2f10*/  LOP3.LUT R5, R4, R11, RZ, 0x3c, !PT ;  /* 0x0000000b04057212 */ /* 0x000fe200078e3cff */
[----:B------:R-:W-:Y:S01]  /*2f20*/  IMAD.SHL.U32 R4, R25, 0x10, RZ ;  /* 0x0000001019047824 */ /* 0x000fe200078e00ff */
[----:B------:R-:W-:Y:S01]  /*2f30*/  MOV R11, R21 ;  /* 0x00000015000b7202 */ /* 0x000fe20000000f00 */
[----:B------:R-:W-:Y:S01]  /*2f40*/  IMAD.MOV.U32 R12, RZ, RZ, R23 ;  /* 0x000000ffff0c7224 */ /* 0x000fe200078e0017 */
[----:B------:R-:W-:Y:S02]  /*2f50*/  SHF.L.U32 R6, R5, 0x1, RZ ;  /* 0x0000000105067819 */ /* 0x000fe400000006ff */
[----:B------:R-:W-:Y:S01]  /*2f60*/  MOV R21, R13 ;  /* 0x0000000d00157202 */ /* 0x000fe20000000f00 */
[----:B------:R-:W-:Y:S01]  /*2f70*/  IMAD.MOV.U32 R22, RZ, RZ, R12 ;  /* 0x000000ffff167224 */ /* 0x000fe200078e000c */
[----:B------:R-:W-:Y:S01]  /*2f80*/  LOP3.LUT R4, R25, R4, R6, 0x96, !PT ;  /* 0x0000000419047212 */ /* 0x000fe200078e9606 */
[----:B------:R-:W-:-:S03]  /*2f90*/  IMAD.MOV.U32 R6, RZ, RZ, R25 ;  /* 0x000000ffff067224 */ /* 0x000fc600078e0019 */
[----:B------:R-:W-:Y:S01]  /*2fa0*/  LOP3.LUT R25, R4, R5, RZ, 0x3c, !PT ;  /* 0x0000000504197212 */ /* 0x000fe200078e3cff */
[----:B------:R-:W-:-:S03]  /*2fb0*/  IMAD.MOV.U32 R23, RZ, RZ, R6 ;  /* 0x000000ffff177224 */ /* 0x000fc600078e0006 */
[----:B------:R-:W-:-:S04]  /*2fc0*/  IADD3 R4, PT, PT, R18, R25, RZ ;  /* 0x0000001912047210 */ /* 0x000fc80007ffe0ff */
[----:B------:R-:W-:-:S04]  /*2fd0*/  LOP3.LUT R4, R4, 0x1, RZ, 0xc0, !PT ;  /* 0x0000000104047812 */ /* 0x000fc800078ec0ff */
[----:B------:R-:W-:-:S13]  /*2fe0*/  ISETP.NE.U32.AND P1, PT, R4, 0x1, PT ;  /* 0x000000010400780c */ /* 0x000fda0003f25070 */
[----:B------:R-:W-:Y:S05]  /*2ff0*/  @!P1 BRA `(.L_x_48) ;  /* 0x00000000002c9947 */ /* 0x000fea0003800000 */
[----:B------:R-:W-:-:S04]  /*3000*/  IADD3 R4, P1, PT, R2, UR8, RZ ;  /* 0x0000000802047c10 */ /* 0x000fc8000ff3e0ff */
[----:B------:R-:W-:-:S05]  /*3010*/  IADD3.X R5, PT, PT, R3, UR9, RZ, P1, !PT ;  /* 0x0000000903057c10 */ /* 0x000fca0008ffe4ff */
[----:B------:R0:W5:Y:S01]  /*3020*/  LDG.E.STRONG.SYS R7, desc[UR10][R4.64] ;  /* 0x0000000a04077981 */ /* 0x000162000c1f5900 */
[----:B------:R-:W-:Y:S01]  /*3030*/  IMAD.MOV.U32 R23, RZ, RZ, R6 ;  /* 0x000000ffff177224 */ /* 0x000fe200078e0006 */
[----:B------:R-:W-:Y:S01]  /*3040*/  MOV R21, R13 ;  /* 0x0000000d00157202 */ /* 0x000fe20000000f00 */
[----:B------:R-:W-:Y:S01]  /*3050*/  IMAD.MOV.U32 R22, RZ, RZ, R12 ;  /* 0x000000ffff167224 */ /* 0x000fe200078e000c */
[----:B------:R-:W-:Y:S06]  /*3060*/  BRA `(.L_x_48) ;  /* 0x0000000000107947 */ /* 0x000fec0003800000 */
.L_x_47:
[----:B------:R-:W-:Y:S01]  /*3070*/  IADD3 R6, P1, PT, R2, UR8, RZ ;  /* 0x0000000802067c10 */ /* 0x000fe2000ff3e0ff */
[----:B------:R1:W5:Y:S03]  /*3080*/  LDG.E.STRONG.SYS R8, desc[UR10][R4.64] ;  /* 0x0000000a04087981 */ /* 0x000366000c1f5900 */
[----:B------:R-:W-:-:S06]  /*3090*/  IADD3.X R7, PT, PT, R3, UR9, RZ, P1, !PT ;  /* 0x0000000903077c10 */ /* 0x000fcc0008ffe4ff */
[----:B------:R1:W5:Y:S03]  /*30a0*/  LDG.E.STRONG.SYS R7, desc[UR10][R6.64] ;  /* 0x0000000a06077981 */ /* 0x000366000c1f5900 */
.L_x_48:
[----:B------:R-:W-:Y:S05]  /*30b0*/  BSYNC.RECONVERGENT B0 ;  /* 0x0000000000007941 */ /* 0x000fea0003800200 */
.L_x_46:
[----:B------:R-:W-:Y:S01]  /*30c0*/  IMAD.WIDE.U32 R2, R19, 0x4, R2 ;  /* 0x0000000413027825 */ /* 0x000fe200078e0002 */
[----:B------:R-:W-:Y:S06]  /*30d0*/  @P0 BRA `(.L_x_49) ;  /* 0xfffffffc00540947 */ /* 0x000fec000383ffff */
.L_x_31:
[----:B------:R-:W-:Y:S05]  /*30e0*/  BSYNC.RECONVERGENT B1 ;  /* 0x0000000000017941 */ /* 0x000fea0003800200 */
.L_x_30:
[----:B------:R-:W-:Y:S01]  /*30f0*/  ISETP.GT.U32.AND P0, PT, R20, 0x7f, PT ;  /* 0x0000007f1400780c */ /* 0x000fe20003f04070 */
[----:B-----5:R0:W-:Y:S01]  /*3100*/  STS [R9], R8 ;  /* 0x0000000809007388 */ /* 0x0201e20000000800 */
[----:B------:R-:W-:Y:S01]  /*3110*/  BSSY.RECONVERGENT B0, `(.L_x_50) ;  /* 0x0000027000007945 */ /* 0x000fe20003800200 */
[----:B------:R-:W-:Y:S02]  /*3120*/  IMAD.MOV.U32 R3, RZ, RZ, R25 ;  /* 0x000000ffff037224 */ /* 0x000fe400078e0019 */
[----:B------:R0:W-:Y:S01]  /*3130*/  STS [R10], R7 ;  /* 0x000000070a007388 */ /* 0x0001e20000000800 */
[----:B------:R-:W-:Y:S01]  /*3140*/  IMAD.MOV.U32 R0, RZ, RZ, R22 ;  /* 0x000000ffff007224 */ /* 0x000fe200078e0016 */
[----:B------:R-:W-:Y:S06]  /*3150*/  BAR.SYNC.DEFER_BLOCKING 0x0 ;  /* 0x0000000000007b1d */ /* 0x000fec0000010000 */
[----:B------:R-:W-:Y:S05]  /*3160*/  @P0 BRA `(.L_x_51) ;  /* 0x0000000000840947 */ /* 0x000fea0003800000 */
[----:B------:R-:W-:Y:S04]  /*3170*/  LDS R0, [R9] ;  /* 0x0000000009007984 */ /* 0x000fe80000000800 */
[----:B------:R-:W5:Y:S02]  /*3180*/  LDS R3, [R9+0x200] ;  /* 0x0002000009037984 */ /* 0x000f640000000800 */
[----:B-----5:R-:W-:-:S13]  /*3190*/  ISETP.GE.AND P0, PT, R0, R3, PT ;  /* 0x000000030000720c */ /* 0x020fda0003f06270 */
[----:B------:R-:W5:Y:S01]  /*31a0*/  @!P0 LDS R2, [R9+0x200] ;  /* 0x0002000009028984 */ /* 0x000f620000000800 */
[----:B------:R-:W-:Y:S01]  /*31b0*/  @!P0 MOV R3, R25 ;  /* 0x0000001900038202 */ /* 0x000fe20000000f00 */
[----:B------:R-:W-:Y:S02]  /*31c0*/  @!P0 IMAD.MOV.U32 R0, RZ, RZ, R22 ;  /* 0x000000ffff008224 */ /* 0x000fe400078e0016 */
[----:B-----5:R-:W-:Y:S04]  /*31d0*/  @!P0 STS [R9], R2 ;  /* 0x0000000209008388 */ /* 0x020fe80000000800 */
[----:B01----:R-:W0:Y:S04]  /*31e0*/  @!P0 LDS R5, [R10+0x200] ;  /* 0x000200000a058984 */ /* 0x003e280000000800 */
[----:B0-----:R0:W-:Y:S01]  /*31f0*/  @!P0 STS [R10], R5 ;  /* 0x000000050a008388 */ /* 0x0011e20000000800 */
[----:B------:R-:W-:Y:S05]  /*3200*/  @!P0 BRA `(.L_x_51) ;  /* 0x00000000005c8947 */ /* 0x000fea0003800000 */
[----:B------:R-:W-:Y:S04]  /*3210*/  LDS R0, [R9] ;  /* 0x0000000009007984 */ /* 0x000fe80000000800 */
[----:B------:R-:W1:Y:S02]  /*3220*/  LDS R3, [R9+0x200] ;  /* 0x0002000009037984 */ /* 0x000e640000000800 */
[----:B-1----:R-:W-:Y:S01]  /*3230*/  ISETP.NE.AND P0, PT, R0, R3, PT ;  /* 0x000000030000720c */ /* 0x002fe20003f05270 */
        /* <DEDUP_REMOVED lines=13> */
[----:B------:R-:W-:Y:S02]  /*3310*/  ISETP.NE.U32.AND P0, PT, R0, 0x1, PT ;  /* 0x000000010000780c */ /* 0x000fe40003f05070 */
[----:B------:R-:W-:Y:S02]  /*3320*/  MOV R0, R23 ;  /* 0x0000001700007202 */ /* 0x000fe40000000f00 */
[----:B------:R-:W-:-:S09]  /*3330*/  MOV R23, R25 ;  /* 0x0000001900177202 */ /* 0x000fd20000000f00 */
[----:B0-----:R-:W0:Y:S01]  /*3340*/  @P0 LDS R5, [R10+0x200] ;  /* 0x000200000a050984 */ /* 0x001e220000000800 */
[----:B------:R-:W-:Y:S02]  /*3350*/  @P0 IMAD.MOV.U32 R11, RZ, RZ, R21 ;  /* 0x000000ffff0b0224 */ /* 0x000fe400078e0015 */
[----:B------:R-:W-:Y:S01]  /*3360*/  IMAD.MOV.U32 R21, RZ, RZ, R22 ;  /* 0x000000ffff157224 */ /* 0x000fe200078e0016 */
[----:B0-----:R0:W-:Y:S06]  /*3370*/  @P0 STS [R10], R5 ;  /* 0x000000050a000388 */ /* 0x0011ec0000000800 */
.L_x_51:
[----:B------:R-:W-:Y:S05]  /*3380*/  BSYNC.RECONVERGENT B0 ;  /* 0x0000000000007941 */ /* 0x000fea0003800200 */
.L_x_50:
[----:B------:R-:W-:Y:S01]  /*3390*/  BAR.SYNC.DEFER_BLOCKING 0x0 ;  /* 0x0000000000007b1d */ /* 0x000fe20000010000 */
[----:B------:R-:W-:Y:S01]  /*33a0*/  ISETP.GT.U32.AND P0, PT, R20, 0x3f, PT ;  /* 0x0000003f1400780c */ /* 0x000fe20003f04070 */
[----:B01----:R-:W-:Y:S01]  /*33b0*/  IMAD.MOV.U32 R5, RZ, RZ, R3 ;  /* 0x000000ffff057224 */ /* 0x003fe200078e0003 */
[----:B------:R-:W-:Y:S01]  /*33c0*/  MOV R6, R0 ;  /* 0x0000000000067202 */ /* 0x000fe20000000f00 */
[----:B------:R-:W-:Y:S02]  /*33d0*/  IMAD.MOV.U32 R4, RZ, RZ, R23 ;  /* 0x000000ffff047224 */ /* 0x000fe400078e0017 */
[----:B------:R-:W-:Y:S01]  /*33e0*/  BSSY.RECONVERGENT B0, `(.L_x_52) ;  /* 0x000002d000007945 */ /* 0x000fe20003800200 */
[----:B------:R-:W-:-:S07]  /*33f0*/  IMAD.MOV.U32 R2, RZ, RZ, R21 ;  /* 0x000000ffff027224 */ /* 0x000fce00078e0015 */
[----:B------:R-:W-:Y:S05]  /*3400*/  @P0 BRA `(.L_x_53) ;  /* 0x0000000000a80947 */ /* 0x000fea0003800000 */
[----:B------:R-:W-:Y:S04]  /*3410*/  LDS R2, [R9] ;  /* 0x0000000009027984 */ /* 0x000fe80000000800 */
[----:B------:R-:W0:Y:S02]  /*3420*/  LDS R5, [R9+0x100] ;  /* 0x0001000009057984 */ /* 0x000e240000000800 */
[----:B0-----:R-:W-:-:S13]  /*3430*/  ISETP.GE.AND P0, PT, R2, R5, PT ;  /* 0x000000050200720c */ /* 0x001fda0003f06270 */
[----:B------:R-:W-:Y:S05]  /*3440*/  @!P0 BRA `(.L_x_54) ;  /* 0x0000000000788947 */ /* 0x000fea0003800000 */
[----:B------:R-:W-:Y:S01]  /*3450*/  LDS R2, [R9] ;  /* 0x0000000009027984 */ /* 0x000fe20000000800 */
[----:B------:R-:W-:Y:S01]  /*3460*/  MOV R4, R23 ;  /* 0x0000001700047202 */ /* 0x000fe20000000f00 */
[----:B------:R-:W-:Y:S02]  /*3470*/  IMAD.MOV.U32 R6, RZ, RZ, R0 ;  /* 0x000000ffff067224 */ /* 0x000fe400078e0000 */
[----:B------:R-:W0:Y:S02]  /*3480*/  LDS R5, [R9+0x100] ;  /* 0x0001000009057984 */ /* 0x000e240000000800 */
[----:B0-----:R-:W-:Y:S01]  /*3490*/  ISETP.NE.AND P0, PT, R2, R5, PT ;  /* 0x000000050200720c */ /* 0x001fe20003f05270 */
[----:B------:R-:W-:Y:S02]  /*34a0*/  IMAD.MOV.U32 R5, RZ, RZ, R3 ;  /* 0x000000ffff057224 */ /* 0x000fe400078e0003 */
[----:B------:R-:W-:-:S10]  /*34b0*/  IMAD.MOV.U32 R2, RZ, RZ, R21 ;  /* 0x000000ffff027224 */ /* 0x000fd400078e0015 */
[----:B------:R-:W-:Y:S05]  /*34c0*/  @P0 BRA `(.L_x_53) ;  /* 0x0000000000780947 */ /* 0x000fea0003800000 */
[----:B------:R-:W-:Y:S01]  /*34d0*/  SHF.R.U32.HI R2, RZ, 0x2, R11 ;  /* 0x00000002ff027819 */ /* 0x000fe2000001160b */
[----:B------:R-:W-:Y:S02]  /*34e0*/  VIADD R18, R18, 0x587c5 ;  /* 0x000587c512127836 */ /* 0x000fe40000000000 */
[----:B------:R-:W-:Y:S01]  /*34f0*/  IMAD.MOV.U32 R6, RZ, RZ, R23 ;  /* 0x000000ffff067224 */ /* 0x000fe200078e0017 */
[----:B------:R-:W-:Y:S01]  /*3500*/  LOP3.LUT R5, R2, R11, RZ, 0x3c, !PT ;  /* 0x0000000b02057212 */ /* 0x000fe200078e3cff */
[----:B------:R-:W-:Y:S01]  /*3510*/  IMAD.MOV.U32 R11, RZ, RZ, R21 ;  /* 0x000000ffff0b7224 */ /* 0x000fe200078e0015 */
[----:B------:R-:W-:-:S03]  /*3520*/  SHF.L.U32 R2, R3, 0x4, RZ ;  /* 0x0000000403027819 */ /* 0x000fc600000006ff */
[----:B------:R-:W-:-:S05]  /*3530*/  IMAD.SHL.U32 R4, R5, 0x2, RZ ;  /* 0x0000000205047824 */ /* 0x000fca00078e00ff */
[----:B------:R-:W-:Y:S01]  /*3540*/  LOP3.LUT R2, R3, R2, R4, 0x96, !PT ;  /* 0x0000000203027212 */ /* 0x000fe200078e9604 */
[----:B------:R-:W-:-:S03]  /*3550*/  IMAD.MOV.U32 R4, RZ, RZ, R3 ;  /* 0x000000ffff047224 */ /* 0x000fc600078e0003 */
[----:B------:R-:W-:-:S04]  /*3560*/  LOP3.LUT R5, R2, R5, RZ, 0x3c, !PT ;  /* 0x0000000502057212 */ /* 0x000fc800078e3cff */
[----:B------:R-:W-:-:S04]  /*3570*/  IADD3 R2, PT, PT, R18, R5, RZ ;  /* 0x0000000512027210 */ /* 0x000fc80007ffe0ff */
[----:B------:R-:W-:-:S04]  /*3580*/  LOP3.LUT R2, R2, 0x1, RZ, 0xc0, !PT ;  /* 0x0000000102027812 */ /* 0x000fc800078ec0ff */
[----:B------:R-:W-:Y:S02]  /*3590*/  ISETP.NE.U32.AND P0, PT, R2, 0x1, PT ;  /* 0x000000010200780c */ /* 0x000fe40003f05070 */
[----:B------:R-:W-:-:S11]  /*35a0*/  MOV R2, R0 ;  /* 0x0000000000027202 */ /* 0x000fd60000000f00 */
[----:B------:R-:W-:Y:S05]  /*35b0*/  @!P0 BRA `(.L_x_53) ;  /* 0x00000000003c8947 */ /* 0x000fea0003800000 */
[----:B------:R-:W0:Y:S01]  /*35c0*/  LDS R7, [R10+0x100] ;  /* 0x000100000a077984 */ /* 0x000e220000000800 */
[----:B------:R-:W-:Y:S01]  /*35d0*/  IMAD.MOV.U32 R4, RZ, RZ, R3 ;  /* 0x000000ffff047224 */ /* 0x000fe200078e0003 */
[----:B------:R-:W-:Y:S01]  /*35e0*/  MOV R6, R23 ;  /* 0x0000001700067202 */ /* 0x000fe20000000f00 */
[----:B------:R-:W-:Y:S02]  /*35f0*/  IMAD.MOV.U32 R2, RZ, RZ, R0 ;  /* 0x000000ffff027224 */ /* 0x000fe400078e0000 */
[----:B------:R-:W-:Y:S01]  /*3600*/  IMAD.MOV.U32 R11, RZ, RZ, R21 ;  /* 0x000000ffff0b7224 */ /* 0x000fe200078e0015 */
[----:B0-----:R1:W-:Y:S01]  /*3610*/  STS [R10], R7 ;  /* 0x000000070a007388 */ /* 0x0013e20000000800 */
[----:B------:R-:W-:Y:S05]  /*3620*/  BRA `(.L_x_53) ;  /* 0x0000000000207947 */ /* 0x000fea0003800000 */
.L_x_54:
[----:B------:R-:W0:Y:S01]  /*3630*/  LDS R8, [R9+0x100] ;  /* 0x0001000009087984 */ /* 0x000e220000000800 */
[----:B------:R-:W-:Y:S01]  /*3640*/  MOV R5, R3 ;  /* 0x0000000300057202 */ /* 0x000fe20000000f00 */
[----:B------:R-:W-:Y:S01]  /*3650*/  IMAD.MOV.U32 R4, RZ, RZ, R23 ;  /* 0x000000ffff047224 */ /* 0x000fe200078e0017 */
[----:B------:R-:W-:Y:S01]  /*3660*/  MOV R2, R21 ;  /* 0x0000001500027202 */ /* 0x000fe20000000f00 */
[----:B------:R-:W-:Y:S01]  /*3670*/  IMAD.MOV.U32 R6, RZ, RZ, R0 ;  /* 0x000000ffff067224 */ /* 0x000fe200078e0000 */
[----:B0-----:R-:W-:Y:S04]  /*3680*/  STS [R9], R8 ;  /* 0x0000000809007388 */ /* 0x001fe80000000800 */
[----:B------:R-:W0:Y:S04]  /*3690*/  LDS R7, [R10+0x100] ;  /* 0x000100000a077984 */ /* 0x000e280000000800 */
[----:B0-----:R0:W-:Y:S02]  /*36a0*/  STS [R10], R7 ;  /* 0x000000070a007388 */ /* 0x0011e40000000800 */
.L_x_53:
[----:B------:R-:W-:Y:S05]  /*36b0*/  BSYNC.RECONVERGENT B0 ;  /* 0x0000000000007941 */ /* 0x000fea0003800200 */
.L_x_52:
[----:B------:R-:W-:Y:S01]  /*36c0*/  BAR.SYNC.DEFER_BLOCKING 0x0 ;  /* 0x0000000000007b1d */ /* 0x000fe20000010000 */
[----:B------:R-:W-:Y:S01]  /*36d0*/  ISETP.GT.U32.AND P0, PT, R20, 0x1f, PT ;  /* 0x0000001f1400780c */ /* 0x000fe20003f04070 */
[----:B------:R-:W-:Y:S01]  /*36e0*/  IMAD.MOV.U32 R3, RZ, RZ, R5 ;  /* 0x000000ffff037224 */ /* 0x000fe200078e0005 */
[----:B------:R-:W-:Y:S01]  /*36f0*/  MOV R8, R6 ;  /* 0x0000000600087202 */ /* 0x000fe20000000f00 */
[----:B01----:R-:W-:Y:S02]  /*3700*/  IMAD.MOV.U32 R7, RZ, RZ, R4 ;  /* 0x000000ffff077224 */ /* 0x003fe400078e0004 */
        /* <DEDUP_REMOVED lines=30> */
[----:B--234-:R-:W0:Y:S01]  /*38f0*/  LDS R13, [R10+0x80] ;  /* 0x000080000a0d7984 */ /* 0x01ce220000000800 */
[----:B------:R-:W-:Y:S01]  /*3900*/  IMAD.MOV.U32 R7, RZ, RZ, R5 ;  /* 0x000000ffff077224 */ /* 0x000fe200078e0005 */
[----:B------:R-:W-:Y:S01]  /*3910*/  MOV R8, R4 ;  /* 0x0000000400087202 */ /* 0x000fe20000000f00 */
[----:B------:R-:W-:Y:S02]  /*3920*/  IMAD.MOV.U32 R0, RZ, RZ, R6 ;  /* 0x000000ffff007224 */ /* 0x000fe400078e0006 */
[----:B------:R-:W-:Y:S01]  /*3930*/  IMAD.MOV.U32 R11, RZ, RZ, R2 ;  /* 0x000000ffff0b7224 */ /* 0x000fe200078e0002 */
[----:B0-----:R1:W-:Y:S01]  /*3940*/  STS [R10], R13 ;  /* 0x0000000d0a007388 */ /* 0x0013e20000000800 */
[----:B------:R-:W-:Y:S05]  /*3950*/  BRA `(.L_x_56) ;  /* 0x0000000000207947 */ /* 0x000fea0003800000 */
.L_x_57:
[----:B------:R-:W0:Y:S01]  /*3960*/  LDS R12, [R9+0x80] ;  /* 0x00008000090c7984 */ /* 0x000e220000000800 */
[----:B------:R-:W-:Y:S01]  /*3970*/  MOV R3, R5 ;  /* 0x0000000500037202 */ /* 0x000fe20000000f00 */
[----:B------:R-:W-:Y:S01]  /*3980*/  IMAD.MOV.U32 R7, RZ, RZ, R4 ;  /* 0x000000ffff077224 */ /* 0x000fe200078e0004 */
[----:B------:R-:W-:Y:S01]  /*3990*/  MOV R0, R2 ;  /* 0x0000000200007202 */ /* 0x000fe20000000f00 */
[----:B------:R-:W-:Y:S01]  /*39a0*/  IMAD.MOV.U32 R8, RZ, RZ, R6 ;  /* 0x000000ffff087224 */ /* 0x000fe200078e0006 */
[----:B0-----:R-:W-:Y:S04]  /*39b0*/  STS [R9], R12 ;  /* 0x0000000c09007388 */ /* 0x001fe80000000800 */
[----:B--234-:R-:W0:Y:S04]  /*39c0*/  LDS R13, [R10+0x80] ;  /* 0x000080000a0d7984 */ /* 0x01ce280000000800 */
[----:B0-----:R0:W-:Y:S02]  /*39d0*/  STS [R10], R13 ;  /* 0x0000000d0a007388 */ /* 0x0011e40000000800 */
.L_x_56:
[----:B------:R-:W-:Y:S05]  /*39e0*/  BSYNC.RECONVERGENT B0 ;  /* 0x0000000000007941 */ /* 0x000fea0003800200 */
.L_x_55:
        /* <DEDUP_REMOVED lines=21> */
[----:B------:R-:W-:Y:S01]  /*3b40*/  VIADD R18, R18, 0x587c5 ;  /* 0x000587c512127836 */ /* 0x000fe20000000000 */
[----:B------:R-:W-:Y:S02]  /*3b50*/  MOV R6, R8 ;  /* 0x0000000800067202 */ /* 0x000fe40000000f00 */
        /* <DEDUP_REMOVED lines=19> */
.L_x_60:
[----:B------:R-:W5:Y:S01]  /*3c90*/  LDS R12, [R9+0x40] ;  /* 0x00004000090c7984 */ /* 0x000f620000000800 */
[----:B------:R-:W-:Y:S01]  /*3ca0*/  MOV R5, R3 ;  /* 0x0000000300057202 */ /* 0x000fe20000000f00 */
[----:B------:R-:W-:Y:S01]  /*3cb0*/  IMAD.MOV.U32 R2, RZ, RZ, R7 ;  /* 0x000000ffff027224 */ /* 0x000fe200078e0007 */
[----:B------:R-:W-:Y:S01]  /*3cc0*/  MOV R6, R0 ;  /* 0x0000000000067202 */ /* 0x000fe20000000f00 */
[----:B------:R-:W-:Y:S01]  /*3cd0*/  IMAD.MOV.U32 R4, RZ, RZ, R8 ;  /* 0x000000ffff047224 */ /* 0x000fe200078e0008 */
[----:B-----5:R-:W-:Y:S04]  /*3ce0*/  STS [R9], R12 ;  /* 0x0000000c09007388 */ /* 0x020fe80000000800 */
[----:B01234-:R-:W0:Y:S04]  /*3cf0*/  LDS R13, [R10+0x40] ;  /* 0x000040000a0d7984 */ /* 0x01fe280000000800 */
[----:B0-----:R0:W-:Y:S02]  /*3d00*/  STS [R10], R13 ;  /* 0x0000000d0a007388 */ /* 0x0011e40000000800 */
.L_x_59:
[----:B------:R-:W-:Y:S05]  /*3d10*/  BSYNC.RECONVERGENT B0 ;  /* 0x0000000000007941 */ /* 0x000fea0003800200 */
.L_x_58:
[----:B------:R-:W-:Y:S01]  /*3d20*/  BAR.SYNC.DEFER_BLOCKING 0x0 ;  /* 0x0000000000007b1d */ /* 0x000fe20000010000 */
[----:B------:R-:W-:Y:S01]  /*3d30*/  ISETP.GT.U32.AND P0, PT, R20, 0x7, PT ;  /* 0x000000071400780c */ /* 0x000fe20003f04070 */
[----:B------:R-:W-:Y:S02]  /*3d40*/  IMAD.MOV.U32 R0, RZ, RZ, R4 ;  /* 0x000000ffff007224 */ /* 0x000fe400078e0004 */
[----:B------:R-:W-:Y:S02]  /*3d50*/  IMAD.MOV.U32 R3, RZ, RZ, R6 ;  /* 0x000000ffff037224 */ /* 0x000fe400078e0006 */
[----:B------:R-:W-:Y:S08]  /*3d60*/  BSSY.RECONVERGENT B0, `(.L_x_61) ;  /* 0x0000026000007945 */ /* 0x000ff00003800200 */
[----:B------:R-:W-:Y:S05]  /*3d70*/  @P0 BRA `(.L_x_62) ;  /* 0x0000000000900947 */ /* 0x000fea0003800000 */
[----:B------:R-:W-:Y:S04]  /*3d80*/  LDS R0, [R9] ;  /* 0x0000000009007984 */ /* 0x000fe80000000800 */
[----:B------:R-:W5:Y:S02]  /*3d90*/  LDS R3, [R9+0x20] ;  /* 0x0000200009037984 */ /* 0x000f640000000800 */
[----:B-----5:R-:W-:-:S13]  /*3da0*/  ISETP.GE.AND P0, PT, R0, R3, PT ;  /* 0x000000030000720c */ /* 0x020fda0003f06270 */
[----:B------:R-:W-:Y:S05]  /*3db0*/  @!P0 BRA `(.L_x_63) ;  /* 0x0000000000688947 */ /* 0x000fea0003800000 */
[----:B------:R-:W-:Y:S04]  /*3dc0*/  LDS R0, [R9] ;  /* 0x0000000009007984 */ /* 0x000fe80000000800 */
[----:B------:R-:W5:Y:S02]  /*3dd0*/  LDS R3, [R9+0x20] ;  /* 0x0000200009037984 */ /* 0x000f640000000800 */
[----:B-----5:R-:W-:Y:S01]  /*3de0*/  ISETP.NE.AND P0, PT, R0, R3, PT ;  /* 0x000000030000720c */ /* 0x020fe20003f05270 */
[----:B------:R-:W-:Y:S01]  /*3df0*/  IMAD.MOV.U32 R3, RZ, RZ, R6 ;  /* 0x000000ffff037224 */ /* 0x000fe200078e0006 */
[----:B------:R-:W-:-:S11]  /*3e00*/  MOV R0, R4 ;  /* 0x0000000400007202 */ /* 0x000fd60000000f00 */
[----:B------:R-:W-:Y:S05]  /*3e10*/  @P0 BRA `(.L_x_62) ;  /* 0x0000000000680947 */ /* 0x000fea0003800000 */
[----:B------:R-:W-:Y:S01]  /*3e20*/  SHF.R.U32.HI R0, RZ, 0x2, R11 ;  /* 0x00000002ff007819 */ /* 0x000fe2000001160b */
[----:B------:R-:W-:-:S03]  /*3e30*/  VIADD R18, R18, 0x587c5 ;  /* 0x000587c512127836 */ /* 0x000fc60000000000 */
[----:B------:R-:W-:Y:S01]  /*3e40*/  LOP3.LUT R3, R0, R11, RZ, 0x3c, !PT ;  /* 0x0000000b00037212 */ /* 0x000fe200078e3cff */
[----:B------:R-:W-:Y:S02]  /*3e50*/  IMAD.SHL.U32 R0, R5, 0x10, RZ ;  /* 0x0000001005007824 */ /* 0x000fe400078e00ff */
[----:B------:R-:W-:Y:S01]  /*3e60*/  IMAD.MOV.U32 R11, RZ, RZ, R6 ;  /* 0x000000ffff0b7224 */ /* 0x000fe200078e0006 */
[----:B------:R-:W-:-:S04]  /*3e70*/  SHF.L.U32 R7, R3, 0x1, RZ ;  /* 0x0000000103077819 */ /* 0x000fc800000006ff */
[----:B------:R-:W-:-:S04]  /*3e80*/  LOP3.LUT R0, R5, R0, R7, 0x96, !PT ;  /* 0x0000000005007212 */ /* 0x000fc800078e9607 */
[----:B------:R-:W-:Y:S01]  /*3e90*/  LOP3.LUT R5, R0, R3, RZ, 0x3c, !PT ;  /* 0x0000000300057212 */ /* 0x000fe200078e3cff */
[----:B------:R-:W-:-:S04]  /*3ea0*/  IMAD.MOV.U32 R3, RZ, RZ, R4 ;  /* 0x000000ffff037224 */ /* 0x000fc800078e0004 */
[----:B------:R-:W-:-:S05]  /*3eb0*/  IMAD.IADD R0, R18, 0x1, R5 ;  /* 0x0000000112007824 */ /* 0x000fca00078e0205 */
[----:B------:R-:W-:-:S04]  /*3ec0*/  LOP3.LUT R0, R0, 0x1, RZ, 0xc0, !PT ;  /* 0x0000000100007812 */ /* 0x000fc800078ec0ff */
[----:B------:R-:W-:Y:S02]  /*3ed0*/  ISETP.NE.U32.AND P0, PT, R0, 0x1, PT ;  /* 0x000000010000780c */ /* 0x000fe40003f05070 */
[----:B------:R-:W-:-:S11]  /*3ee0*/  MOV R0, R2 ;  /* 0x0000000200007202 */ /* 0x000fd60000000f00 */
[----:B------:R-:W-:Y:S05]  /*3ef0*/  @!P0 BRA `(.L_x_62) ;  /* 0x0000000000308947 */ /* 0x000fea0003800000 */
[----:B------:R-:W5:Y:S01]  /*3f00*/  LDS R7, [R10+0x20] ;  /* 0x000020000a077984 */ /* 0x000f620000000800 */
[----:B------:R-:W-:Y:S01]  /*3f10*/  MOV R0, R2 ;  /* 0x0000000200007202 */ /* 0x000fe20000000f00 */
[----:B------:R-:W-:Y:S02]  /*3f20*/  IMAD.MOV.U32 R3, RZ, RZ, R4 ;  /* 0x000000ffff037224 */ /* 0x000fe400078e0004 */
[----:B------:R-:W-:Y:S01]  /*3f30*/  IMAD.MOV.U32 R11, RZ, RZ, R6 ;  /* 0x000000ffff0b7224 */ /* 0x000fe200078e0006 */
[----:B-----5:R0:W-:Y:S01]  /*3f40*/  STS [R10], R7 ;  /* 0x000000070a007388 */ /* 0x0201e20000000800 */
[----:B------:R-:W-:Y:S05]  /*3f50*/  BRA `(.L_x_62) ;  /* 0x0000000000187947 */ /* 0x000fea0003800000 */
.L_x_63:
[----:B------:R-:W5:Y:S01]  /*3f60*/  LDS R2, [R9+0x20] ;  /* 0x0000200009027984 */ /* 0x000f620000000800 */
[----:B------:R-:W-:Y:S01]  /*3f70*/  MOV R0, R4 ;  /* 0x0000000400007202 */ /* 0x000fe20000000f00 */
[----:B------:R-:W-:Y:S02]  /*3f80*/  IMAD.MOV.U32 R3, RZ, RZ, R6 ;  /* 0x000000ffff037224 */ /* 0x000fe400078e0006 */
[----:B-----5:R-:W-:Y:S04]  /*3f90*/  STS [R9], R2 ;  /* 0x0000000209007388 */ /* 0x020fe80000000800 */
[----:B------:R-:W5:Y:S04]  /*3fa0*/  LDS R7, [R10+0x20] ;  /* 0x000020000a077984 */ /* 0x000f680000000800 */
[----:B-----5:R0:W-:Y:S02]  /*3fb0*/  STS [R10], R7 ;  /* 0x000000070a007388 */ /* 0x0201e40000000800 */
.L_x_62:
[----:B------:R-:W-:Y:S05]  /*3fc0*/  BSYNC.RECONVERGENT B0 ;  /* 0x0000000000007941 */ /* 0x000fea0003800200 */
.L_x_61:
[----:B------:R-:W-:Y:S01]  /*3fd0*/  BAR.SYNC.DEFER_BLOCKING 0x0 ;  /* 0x0000000000007b1d */ /* 0x000fe20000010000 */
[----:B------:R-:W-:Y:S01]  /*3fe0*/  ISETP.GT.U32.AND P0, PT, R20, 0x3, PT ;  /* 0x000000031400780c */ /* 0x000fe20003f04070 */
[----:B------:R-:W-:-:S04]  /*3ff0*/  IMAD.MOV.U32 R2, RZ, RZ, R3 ;  /* 0x000000ffff027224 */ /* 0x000fc800078e0003 */
[----:B------:R-:W-:Y:S08]  /*4000*/  BSSY.RECONVERGENT B0, `(.L_x_64) ;  /* 0x0000022000007945 */ /* 0x000ff00003800200 */
[----:B------:R-:W-:Y:S05]  /*4010*/  @P0 BRA `(.L_x_65) ;  /* 0x0000000000800947 */ /* 0x000fea0003800000 */
[----:B------:R-:W-:Y:S04]  /*4020*/  LDS R2, [R9] ;  /* 0x0000000009027984 */ /* 0x000fe80000000800 */
[----:B0-----:R-:W0:Y:S02]  /*4030*/  LDS R7, [R9+0x10] ;  /* 0x0000100009077984 */ /* 0x001e240000000800 */
[----:B0-----:R-:W-:-:S13]  /*4040*/  ISETP.GE.AND P0, PT, R2, R7, PT ;  /* 0x000000070200720c */ /* 0x001fda0003f06270 */
[----:B------:R-:W-:Y:S05]  /*4050*/  @!P0 BRA `(.L_x_66) ;  /* 0x00000000005c8947 */ /* 0x000fea0003800000 */
[----:B------:R-:W-:Y:S04]  /*4060*/  LDS R2, [R9] ;  /* 0x0000000009027984 */ /* 0x000fe80000000800 */
[----:B------:R-:W0:Y:S02]  /*4070*/  LDS R7, [R9+0x10] ;  /* 0x0000100009077984 */ /* 0x000e240000000800 */
[----:B0-----:R-:W-:Y:S02]  /*4080*/  ISETP.NE.AND P0, PT, R2, R7, PT ;  /* 0x000000070200720c */ /* 0x001fe40003f05270 */
[----:B------:R-:W-:-:S11]  /*4090*/  MOV R2, R3 ;  /* 0x0000000300027202 */ /* 0x000fd60000000f00 */
[----:B------:R-:W-:Y:S05]  /*40a0*/  @P0 BRA `(.L_x_65) ;  /* 0x00000000005c0947 */ /* 0x000fea0003800000 */
[----:B------:R-:W-:Y:S01]  /*40b0*/  SHF.R.U32.HI R2, RZ, 0x2, R11 ;  /* 0x00000002ff027819 */ /* 0x000fe2000001160b */
[----:B------:R-:W-:Y:S01]  /*40c0*/  IMAD.SHL.U32 R4, R5, 0x10, RZ ;  /* 0x0000001005047824 */ /* 0x000fe200078e00ff */
[----:B------:R-:W-:Y:S02]  /*40d0*/  IADD3 R18, PT, PT, R18, 0x587c5, RZ ;  /* 0x000587c512127810 */ /* 0x000fe40007ffe0ff */
[----:B------:R-:W-:Y:S02]  /*40e0*/  LOP3.LUT R2, R2, R11, RZ, 0x3c, !PT ;  /* 0x0000000b02027212 */ /* 0x000fe400078e3cff */
[----:B------:R-:W-:-:S03]  /*40f0*/  MOV R11, R3 ;  /* 0x00000003000b7202 */ /* 0x000fc60000000f00 */
[----:B------:R-:W-:-:S05]  /*4100*/  IMAD.SHL.U32 R6, R2, 0x2, RZ ;  /* 0x0000000202067824 */ /* 0x000fca00078e00ff */
[----:B------:R-:W-:-:S04]  /*4110*/  LOP3.LUT R5, R5, R4, R6, 0x96, !PT ;  /* 0x0000000405057212 */ /* 0x000fc800078e9606 */
[----:B------:R-:W-:-:S05]  /*4120*/  LOP3.LUT R5, R5, R2, RZ, 0x3c, !PT ;  /* 0x0000000205057212 */ /* 0x000fca00078e3cff */
[----:B------:R-:W-:-:S05]  /*4130*/  IMAD.IADD R2, R18, 0x1, R5 ;  /* 0x0000000112027824 */ /* 0x000fca00078e0205 */
[----:B------:R-:W-:-:S04]  /*4140*/  LOP3.LUT R2, R2, 0x1, RZ, 0xc0, !PT ;  /* 0x0000000102027812 */ /* 0x000fc800078ec0ff */
[----:B------:R-:W-:Y:S01]  /*4150*/  ISETP.NE.U32.AND P0, PT, R2, 0x1, PT ;  /* 0x000000010200780c */ /* 0x000fe20003f05070 */
[----:B------:R-:W-:-:S12]  /*4160*/  IMAD.MOV.U32 R2, RZ, RZ, R0 ;  /* 0x000000ffff027224 */ /* 0x000fd800078e0000 */
[----:B------:R-:W-:Y:S05]  /*4170*/  @!P0 BRA `(.L_x_65) ;  /* 0x0000000000288947 */ /* 0x000fea0003800000 */
[----:B------:R-:W0:Y:S01]  /*4180*/  LDS R7, [R10+0x10] ;  /* 0x000010000a077984 */ /* 0x000e220000000800 */
[----:B------:R-:W-:Y:S02]  /*4190*/  IMAD.MOV.U32 R2, RZ, RZ, R0 ;  /* 0x000000ffff027224 */ /* 0x000fe400078e0000 */
[----:B------:R-:W-:Y:S01]  /*41a0*/  IMAD.MOV.U32 R11, RZ, RZ, R3 ;  /* 0x000000ffff0b7224 */ /* 0x000fe200078e0003 */
[----:B0-----:R0:W-:Y:S01]  /*41b0*/  STS [R10], R7 ;  /* 0x000000070a007388 */ /* 0x0011e20000000800 */
[----:B------:R-:W-:Y:S05]  /*41c0*/  BRA `(.L_x_65) ;  /* 0x0000000000147947 */ /* 0x000fea0003800000 */
.L_x_66:
[----:B------:R-:W0:Y:S01]  /*41d0*/  LDS R0, [R9+0x10] ;  /* 0x0000100009007984 */ /* 0x000e220000000800 */
[----:B------:R-:W-:-:S03]  /*41e0*/  MOV R2, R3 ;  /* 0x0000000300027202 */ /* 0x000fc60000000f00 */
[----:B0-----:R-:W-:Y:S04]  /*41f0*/  STS [R9], R0 ;  /* 0x0000000009007388 */ /* 0x001fe80000000800 */
[----:B------:R-:W0:Y:S04]  /*4200*/  LDS R7, [R10+0x10] ;  /* 0x000010000a077984 */ /* 0x000e280000000800 */
[----:B0-----:R0:W-:Y:S02]  /*4210*/  STS [R10], R7 ;  /* 0x000000070a007388 */ /* 0x0011e40000000800 */
.L_x_65:
[----:B------:R-:W-:Y:S05]  /*4220*/  BSYNC.RECONVERGENT B0 ;  /* 0x0000000000007941 */ /* 0x000fea0003800200 */
.L_x_64:
[----:B------:R-:W-:Y:S01]  /*4230*/  BAR.SYNC.DEFER_BLOCKING 0x0 ;  /* 0x0000000000007b1d */ /* 0x000fe20000010000 */
[----:B------:R-:W-:-:S05]  /*4240*/  ISETP.GT.U32.AND P0, PT, R20, 0x1, PT ;  /* 0x000000011400780c */ /* 0x000fca0003f04070 */
        /* <DEDUP_REMOVED lines=8> */
[----:B-----5:R-:W-:-:S13]  /*42d0*/  ISETP.NE.AND P0, PT, R0, R3, PT ;  /* 0x000000030000720c */ /* 0x020fda0003f05270 */
[----:B------:R-:W-:Y:S05]  /*42e0*/  @P0 BRA `(.L_x_68) ;  /* 0x0000000000500947 */ /* 0x000fea0003800000 */
[----:B------:R-:W-:Y:S01]  /*42f0*/  SHF.R.U32.HI R0, RZ, 0x2, R11 ;  /* 0x00000002ff007819 */ /* 0x000fe2000001160b */
[----:B------:R-:W-:Y:S01]  /*4300*/  IMAD.SHL.U32 R4, R5, 0x10, RZ ;  /* 0x0000001005047824 */ /* 0x000fe200078e00ff */
[----:B------:R-:W-:Y:S02]  /*4310*/  IADD3 R18, PT, PT, R18, 0x587c5, RZ ;  /* 0x000587c512127810 */ /* 0x000fe40007ffe0ff */
[----:B------:R-:W-:Y:S01]  /*4320*/  LOP3.LUT R0, R0, R11, RZ, 0x3c, !PT ;  /* 0x0000000b00007212 */ /* 0x000fe200078e3cff */
[----:B------:R-:W-:-:S04]  /*4330*/  IMAD.MOV.U32 R11, RZ, RZ, R2 ;  /* 0x000000ffff0b7224 */ /* 0x000fc800078e0002 */
[----:B------:R-:W-:-:S05]  /*4340*/  IMAD.SHL.U32 R3, R0, 0x2, RZ ;  /* 0x0000000200037824 */ /* 0x000fca00078e00ff */
[----:B------:R-:W-:-:S04]  /*4350*/  LOP3.LUT R3, R5, R4, R3, 0x96, !PT ;  /* 0x0000000405037212 */ /* 0x000fc800078e9603 */
[----:B------:R-:W-:-:S05]  /*4360*/  LOP3.LUT R5, R3, R0, RZ, 0x3c, !PT ;  /* 0x0000000003057212 */ /* 0x000fca00078e3cff */
[----:B------:R-:W-:-:S05]  /*4370*/  IMAD.IADD R0, R18, 0x1, R5 ;  /* 0x0000000112007824 */ /* 0x000fca00078e0205 */
[----:B------:R-:W-:-:S04]  /*4380*/  LOP3.LUT R0, R0, 0x1, RZ, 0xc0, !PT ;  /* 0x0000000100007812 */ /* 0x000fc800078ec0ff */
[----:B------:R-:W-:-:S13]  /*4390*/  ISETP.NE.U32.AND P0, PT, R0, 0x1, PT ;  /* 0x000000010000780c */ /* 0x000fda0003f05070 */
[----:B------:R-:W-:Y:S05]  /*43a0*/  @!P0 BRA `(.L_x_68) ;  /* 0x0000000000208947 */ /* 0x000fea0003800000 */
[----:B------:R-:W5:Y:S01]  /*43b0*/  LDS R3, [R10+0x8] ;  /* 0x000008000a037984 */ /* 0x000f620000000800 */
[----:B------:R-:W-:-:S03]  /*43c0*/  MOV R11, R2 ;  /* 0x00000002000b7202 */ /* 0x000fc60000000f00 */
[----:B-----5:R0:W-:Y:S01]  /*43d0*/  STS [R10], R3 ;  /* 0x000000030a007388 */ /* 0x0201e20000000800 */
[----:B------:R-:W-:Y:S05]  /*43e0*/  BRA `(.L_x_68) ;  /* 0x0000000000107947 */ /* 0x000fea0003800000 */
.L_x_69:
[----:B------:R-:W5:Y:S04]  /*43f0*/  LDS R0, [R9+0x8] ;  /* 0x0000080009007984 */ /* 0x000f680000000800 */
[----:B-----5:R-:W-:Y:S04]  /*4400*/  STS [R9], R0 ;  /* 0x0000000009007388 */ /* 0x020fe80000000800 */
[----:B------:R-:W5:Y:S04]  /*4410*/  LDS R3, [R10+0x8] ;  /* 0x000008000a037984 */ /* 0x000f680000000800 */
[----:B-----5:R0:W-:Y:S02]  /*4420*/  STS [R10], R3 ;  /* 0x000000030a007388 */ /* 0x0201e40000000800 */
.L_x_68:
[----:B------:R-:W-:Y:S05]  /*4430*/  BSYNC.RECONVERGENT B0 ;  /* 0x0000000000007941 */ /* 0x000fea0003800200 */
.L_x_67:
[----:B------:R-:W-:Y:S01]  /*4440*/  BAR.SYNC.DEFER_BLOCKING 0x0 ;  /* 0x0000000000007b1d */ /* 0x000fe20000010000 */
[----:B------:R-:W-:-:S05]  /*4450*/  ISETP.NE.AND P0, PT, R20, RZ, PT ;  /* 0x000000ff1400720c */ /* 0x000fca0003f05270 */
[----:B------:R-:W-:Y:S08]  /*4460*/  BSSY.RECONVERGENT B0, `(.L_x_70) ;  /* 0x000001a000007945 */ /* 0x000ff00003800200 */
[----:B------:R-:W-:Y:S05]  /*4470*/  @P0 BRA `(.L_x_71) ;  /* 0x0000000000600947 */ /* 0x000fea0003800000 */
[----:B0-----:R-:W0:Y:S01]  /*4480*/  S2R R3, SR_CgaCtaId ;  /* 0x0000000000037919 */ /* 0x001e220000008800 */
[----:B------:R-:W-:-:S04]  /*4490*/  MOV R0, 0x400 ;  /* 0x0000040000007802 */ /* 0x000fc80000000f00 */
[----:B0-----:R-:W-:Y:S02]  /*44a0*/  LEA R2, R3, R0, 0x18 ;  /* 0x0000000003027211 */ /* 0x001fe400078ec0ff */
[----:B------:R-:W-:Y:S04]  /*44b0*/  LDS R0, [R9] ;  /* 0x0000000009007984 */ /* 0x000fe80000000800 */
[----:B------:R-:W0:Y:S02]  /*44c0*/  LDS R3, [R2+0x4] ;  /* 0x0000040002037984 */ /* 0x000e240000000800 */
[----:B0-----:R-:W-:-:S13]  /*44d0*/  ISETP.GE.AND P1, PT, R0, R3, PT ;  /* 0x000000030000720c */ /* 0x001fda0003f26270 */
[----:B------:R-:W-:Y:S05]  /*44e0*/  @!P1 BRA `(.L_x_72) ;  /* 0x0000000000349947 */ /* 0x000fea0003800000 */
[----:B------:R-:W-:Y:S04]  /*44f0*/  LDS R9, [R9] ;  /* 0x0000000009097984 */ /* 0x000fe80000000800 */
[----:B------:R-:W0:Y:S02]  /*4500*/  LDS R0, [R2+0x4] ;  /* 0x0000040002007984 */ /* 0x000e240000000800 */
[----:B0-----:R-:W-:-:S13]  /*4510*/  ISETP.NE.AND P1, PT, R9, R0, PT ;  /* 0x000000000900720c */ /* 0x001fda0003f25270 */
[----:B------:R-:W-:Y:S05]  /*4520*/  @P1 BRA `(.L_x_71) ;  /* 0x0000000000341947 */ /* 0x000fea0003800000 */
[----:B------:R-:W-:-:S04]  /*4530*/  SHF.R.U32.HI R0, RZ, 0x2, R11 ;  /* 0x00000002ff007819 */ /* 0x000fc8000001160b */
[----:B------:R-:W-:-:S05]  /*4540*/  LOP3.LUT R5, R11, R0, R5, 0x96, !PT ;  /* 0x000000000b057212 */ /* 0x000fca00078e9605 */
[----:B------:R-:W-:-:S05]  /*4550*/  IMAD.IADD R5, R18, 0x1, -R5 ;  /* 0x0000000112057824 */ /* 0x000fca00078e0a05 */
[----:B------:R-:W-:-:S04]  /*4560*/  LOP3.LUT R5, R5, 0x1, RZ, 0xc0, !PT ;  /* 0x0000000105057812 */ /* 0x000fc800078ec0ff */
[----:B------:R-:W-:-:S13]  /*4570*/  ISETP.NE.U32.AND P1, PT, R5, 0x1, PT ;  /* 0x000000010500780c */ /* 0x000fda0003f25070 */
[----:B------:R-:W-:Y:S05]  /*4580*/  @P1 BRA `(.L_x_71) ;  /* 0x00000000001c1947 */ /* 0x000fea0003800000 */
[----:B------:R-:W0:Y:S04]  /*4590*/  LDS R3, [R2+0x404] ;  /* 0x0004040002037984 */ /* 0x000e280000000800 */
[----:B0-----:R0:W-:Y:S01]  /*45a0*/  STS [R10], R3 ;  /* 0x000000030a007388 */ /* 0x0011e20000000800 */
[----:B------:R-:W-:Y:S05]  /*45b0*/  BRA `(.L_x_71) ;  /* 0x0000000000107947 */ /* 0x000fea0003800000 */
.L_x_72:
[----:B------:R-:W0:Y:S04]  /*45c0*/  LDS R0, [R2+0x4] ;  /* 0x0000040002007984 */ /* 0x000e280000000800 */
[----:B0-----:R-:W-:Y:S04]  /*45d0*/  STS [R9], R0 ;  /* 0x0000000009007388 */ /* 0x001fe80000000800 */
[----:B------:R-:W0:Y:S04]  /*45e0*/  LDS R3, [R2+0x404] ;  /* 0x0004040002037984 */ /* 0x000e280000000800 */
[----:B0-----:R0:W-:Y:S02]  /*45f0*/  STS [R10], R3 ;  /* 0x000000030a007388 */ /* 0x0011e40000000800 */
.L_x_71:
[----:B------:R-:W-:Y:S05]  /*4600*/  BSYNC.RECONVERGENT B0 ;  /* 0x0000000000007941 */ /* 0x000fea0003800200 */
.L_x_70:
[----:B------:R-:W-:Y:S06]  /*4610*/  BAR.SYNC.DEFER_BLOCKING 0x0 ;  /* 0x0000000000007b1d */ /* 0x000fec0000010000 */
[----:B------:R-:W-:Y:S05]  /*4620*/  @P0 EXIT ;  /* 0x000000000000094d */ /* 0x000fea0003800000 */
[----:B------:R-:W5:Y:S01]  /*4630*/  S2UR UR5, SR_CgaCtaId ;  /* 0x00000000000579c3 */ /* 0x000f620000008800 */
[----:B------:R-:W-:-:S07]  /*4640*/  UMOV UR4, 0x400 ;  /* 0x0000040000047882 */ /* 0x000fce0000000000 */
[----:B0-----:R-:W0:Y:S01]  /*4650*/  LDC.64 R2, c[0x0][0x390] ;  /* 0x0000e400ff027b82 */ /* 0x001e220000000a00 */
[----:B-----5:R-:W-:-:S09]  /*4660*/  ULEA UR4, UR5, UR4, 0x18 ;  /* 0x0000000405047291 */ /* 0x020fd2000f8ec0ff */
[----:B------:R-:W0:Y:S04]  /*4670*/  LDS R5, [UR4+0x400] ;  /* 0x00040004ff057984 */ /* 0x000e280008000800 */
[----:B0-----:R-:W-:Y:S01]  /*4680*/  STG.E desc[UR10][R2.64], R5 ;  /* 0x0000000502007986 */ /* 0x001fe2000c10190a */
[----:B------:R-:W-:Y:S05]  /*4690*/  EXIT ;  /* 0x000000000000794d */ /* 0x000fea0003800000 */
.L_x_73:
[----:B------:R-:W-:-:S00]  /*46a0*/  BRA `(.L_x_73) ;  /* 0xfffffffc00fc7947 */ /* 0x000fc0000383ffff */
[----:B------:R-:W-:-:S00]  /*46b0*/  NOP ;  /* 0x0000000000007918 */ /* 0x000fc00000000000 */
        /* <DEDUP_REMOVED lines=12> */
.L_x_74:


//--------------------- .nv.global.init           --------------------------
	.section	.nv.global.init,"aw",@progbits
	.align	4
.nv.global.init:
	.type		mrg32k3aM1SubSeq,@object
	.size		mrg32k3aM1SubSeq,(mrg32k3aM2SubSeq - mrg32k3aM1SubSeq)
mrg32k3aM1SubSeq:
        /*0000*/ 	.byte	0x0b, 0xcc, 0xee, 0x04, 0x73, 0x29, 0x8b, 0x6f, 0xf6, 0x53, 0x03, 0xf6, 0x23, 0xf6, 0xea, 0xda
        /* <DEDUP_REMOVED lines=125> */
	.type		mrg32k3aM2SubSeq,@object
	.size		mrg32k3aM2SubSeq,(mrg32k3aM1 - mrg32k3aM2SubSeq)
mrg32k3aM2SubSeq:
        /* <DEDUP_REMOVED lines=126> */
	.type		mrg32k3aM1,@object
	.size		mrg32k3aM1,(mrg32k3aM1Seq - mrg32k3aM1)
mrg32k3aM1:
        /* <DEDUP_REMOVED lines=144> */
	.type		mrg32k3aM1Seq,@object
	.size		mrg32k3aM1Seq,(mrg32k3aM2 - mrg32k3aM1Seq)
mrg32k3aM1Seq:
        /* <DEDUP_REMOVED lines=144> */
	.type		mrg32k3aM2,@object
	.size		mrg32k3aM2,(mrg32k3aM2Seq - mrg32k3aM2)
mrg32k3aM2:
        /* <DEDUP_REMOVED lines=144> */
	.type		mrg32k3aM2Seq,@object
	.size		mrg32k3aM2Seq,(precalc_xorwow_matrix - mrg32k3aM2Seq)
mrg32k3aM2Seq:
        /* <DEDUP_REMOVED lines=144> */
	.type		precalc_xorwow_matrix,@object
	.size		precalc_xorwow_matrix,(precalc_xorwow_offset_matrix - precalc_xorwow_matrix)
precalc_xorwow_matrix:
        /* <DEDUP_REMOVED lines=6400> */
	.type		precalc_xorwow_offset_matrix,@object
	.size		precalc_xorwow_offset_matrix,(.L_1 - precalc_xorwow_offset_matrix)
precalc_xorwow_offset_matrix:
        /* <DEDUP_REMOVED lines=6400> */
.L_1:


//--------------------- .nv.shared._Z13max_id_kernelPKiiPii --------------------------
	.section	.nv.shared._Z13max_id_kernelPKiiPii,"aw",@nobits
	.sectionflags	@""
	.align	4
.nv.shared._Z13max_id_kernelPKiiPii:
	.zero		3076


//--------------------- .nv.shared.reserved.0     --------------------------
	.section	.nv.shared.reserved.0,"aw",@nobits
	.weak		__nv_reservedSMEM_offset_0_alias
	.size		__nv_reservedSMEM_offset_0_alias, 0, 64
	.other		__nv_reservedSMEM_offset_0_alias,@"STO_CUDA_RESERVED_SHARED STV_DEFAULT"
__nv_reservedSMEM_offset_0_alias:
	.zero		0
	.zero		64


//--------------------- .nv.global                --------------------------
	.section	.nv.global,"aw",@nobits
	.align	4
.nv.global:
	.type		blk_num,@object
	.size		blk_num,(blk_vals - blk_num)
blk_num:
	.zero		4
	.type		blk_vals,@object
	.size		blk_vals,(blk_idxs - blk_vals)
blk_vals:
	.zero		15628
	.type		blk_idxs,@object
	.size		blk_idxs,(.L_10 - blk_idxs)
blk_idxs:
	.zero		15628
.L_10:


//--------------------- .nv.constant0._Z13max_id_kernelPKiiPii --------------------------
	.section	.nv.constant0._Z13max_id_kernelPKiiPii,"a",@progbits
	.sectionflags	@""
	.align	4
.nv.constant0._Z13max_id_kernelPKiiPii:
	.zero		924


//--------------------- SYMBOLS --------------------------

	.type		.nv.reservedSmem.offset0,@object
	.size		.nv.reservedSmem.offset0,0x4
	.type		.nv.reservedSmem.cap,@object
	.size		.nv.reservedSmem.cap,0x4
